	.target	sm_100a

	.elftype	@"ET_EXEC"


//--------------------- .note.nv.tkinfo           --------------------------
	.section	.note.nv.tkinfo,"",@"SHT_NOTE"
	.sectionflags	@"SHF_NOTE_NV_TKINFO"
	.tkinfo
        /*0018*/ 	.word	0x00000002
        /*0030*/ 	.string	""
        /*0030*/ 	.string	"ptxas"
        /*0030*/ 	.string	"Cuda compilation tools, release 13.0, V13.0.88"
        /*0030*/ 	.string	"Build cuda_13.0.r13.0/compiler.36424714_0"
        /*0030*/ 	.string	"-arch sm_100a -m 64 "



//--------------------- .note.nv.cuinfo           --------------------------
	.section	.note.nv.cuinfo,"",@"SHT_NOTE"
	.sectionflags	@"SHF_NOTE_NV_CUINFO"
        /*0018*/ 	.short	0x0002
        /*001a*/ 	.short	0x0064
        /*001c*/ 	.short	0x0082
	.zero		2


//--------------------- .nv.info                  --------------------------
	.section	.nv.info,"",@"SHT_CUDA_INFO"
	.align	4


	//----- nvinfo : EIATTR_REGCOUNT
	.align		4
        /*0000*/ 	.byte	0x04, 0x2f
        /*0002*/ 	.short	(.L_19 - .L_18)
	.align		4
.L_18:
        /*0004*/ 	.word	index@(_ZN7cutlass13device_kernelINS_4gemm6kernel13GemmUniversalIN4cute5tupleIJiiiiEEENS1_10collective13CollectiveMmaINS1_35MainloopSm100TmaUmmaWarpSpecializedILi5ELi2ELi4ENS5_IJNS4_1CILi2EEENSA_ILi1EEESC_EEEEENS5_IJNSA_ILi256EEENSA_ILi128EEENSA_ILi32EEEEEENS_6half_tENS5_IJlSC_lEEESJ_SK_NS4_8TiledMMAINS4_8MMA_AtomIJNS4_26SM100_MMA_F16BF16_2x1SM_SSISJ_SJ_fLi256ELi128ELNS4_4UMMA5MajorE0ELSP_0ELNSO_7ScaleInE0ELSQ_0EEEEEENS4_6LayoutINS5_IJSC_SC_SC_EEENS5_IJNSA_ILi0EEESV_SV_EEEEENS5_IJNS4_10UnderscoreESY_SY_EEEEENS4_18SM100_TMA_2SM_LOADENS4_14ComposedLayoutINS4_7SwizzleILi2ELi4ELi3EEENS4_18smem_ptr_flag_bitsILi16EEENST_INS5_IJNSA_ILi8EEESH_EEENS5_IJSH_SC_EEEEEEEvNS4_8identityES11_S1B_vS1C_EENS_8epilogue10collective18CollectiveEpilogueINS1E_23Sm100TmaWarpSpecializedILi4ELi2ELi32ELb1ELb0EEEJNS5_IJSG_SG_SH_EEENS5_IJNST_ISG_SC_EENST_ISH_SC_EEEEESJ_SK_SJ_SK_NS1E_6fusion15FusionCallbacksIS1I_NS1N_17LinearCombinationISJ_fSJ_fLNS_15FloatRoundStyleE2EEES1J_S1M_JEEENS4_5SM1004TMEM4LOAD26SM100_TMEM_LOAD_32dp32b32xENS4_13SM90_TMA_LOADES1B_NS4_39AutoVectorizingCopyWithAssumedAlignmentILi128EEENS4_14SM90_TMA_STOREES1B_S1Z_S1Z_EEEvvEEEEvNT_6ParamsE)
        /*0008*/ 	.word	0x00000073


	//----- nvinfo : EIATTR_FRAME_SIZE
	.align		4
.L_19:
        /*000c*/ 	.byte	0x04, 0x11
        /*000e*/ 	.short	(.L_21 - .L_20)
	.align		4
.L_20:
        /*0010*/ 	.word	index@($__internal_2_$__cuda_sm10x_tcgen05_guardrail_trap_unallocated_columns_being_dealloced)
        /*0014*/ 	.word	0x00000000


	//----- nvinfo : EIATTR_FRAME_SIZE
	.align		4
.L_21:
        /*0018*/ 	.byte	0x04, 0x11
        /*001a*/ 	.short	(.L_23 - .L_22)
	.align		4
.L_22:
        /*001c*/ 	.word	index@($__internal_1_$__cuda_sm10x_tcgen05_guardrail_trap_phase_invalid_during_alloc)
        /*0020*/ 	.word	0x00000000


	//----- nvinfo : EIATTR_FRAME_SIZE
	.align		4
.L_23:
        /*0024*/ 	.byte	0x04, 0x11
        /*0026*/ 	.short	(.L_25 - .L_24)
	.align		4
.L_24:
        /*0028*/ 	.word	index@($__internal_0_$__cuda_sm10x_tcgen05_guardrail_trap_col_being_dealloced_not_returned_by_alloc)
        /*002c*/ 	.word	0x00000000


	//----- nvinfo : EIATTR_FRAME_SIZE
	.align		4
.L_25:
        /*0030*/ 	.byte	0x04, 0x11
        /*0032*/ 	.short	(.L_27 - .L_26)
	.align		4
.L_26:
        /*0034*/ 	.word	index@(_ZN7cutlass13device_kernelINS_4gemm6kernel13GemmUniversalIN4cute5tupleIJiiiiEEENS1_10collective13CollectiveMmaINS1_35MainloopSm100TmaUmmaWarpSpecializedILi5ELi2ELi4ENS5_IJNS4_1CILi2EEENSA_ILi1EEESC_EEEEENS5_IJNSA_ILi256EEENSA_ILi128EEENSA_ILi32EEEEEENS_6half_tENS5_IJlSC_lEEESJ_SK_NS4_8TiledMMAINS4_8MMA_AtomIJNS4_26SM100_MMA_F16BF16_2x1SM_SSISJ_SJ_fLi256ELi128ELNS4_4UMMA5MajorE0ELSP_0ELNSO_7ScaleInE0ELSQ_0EEEEEENS4_6LayoutINS5_IJSC_SC_SC_EEENS5_IJNSA_ILi0EEESV_SV_EEEEENS5_IJNS4_10UnderscoreESY_SY_EEEEENS4_18SM100_TMA_2SM_LOADENS4_14ComposedLayoutINS4_7SwizzleILi2ELi4ELi3EEENS4_18smem_ptr_flag_bitsILi16EEENST_INS5_IJNSA_ILi8EEESH_EEENS5_IJSH_SC_EEEEEEEvNS4_8identityES11_S1B_vS1C_EENS_8epilogue10collective18CollectiveEpilogueINS1E_23Sm100TmaWarpSpecializedILi4ELi2ELi32ELb1ELb0EEEJNS5_IJSG_SG_SH_EEENS5_IJNST_ISG_SC_EENST_ISH_SC_EEEEESJ_SK_SJ_SK_NS1E_6fusion15FusionCallbacksIS1I_NS1N_17LinearCombinationISJ_fSJ_fLNS_15FloatRoundStyleE2EEES1J_S1M_JEEENS4_5SM1004TMEM4LOAD26SM100_TMEM_LOAD_32dp32b32xENS4_13SM90_TMA_LOADES1B_NS4_39AutoVectorizingCopyWithAssumedAlignmentILi128EEENS4_14SM90_TMA_STOREES1B_S1Z_S1Z_EEEvvEEEEvNT_6ParamsE)
        /*0038*/ 	.word	0x00000000


	//----- nvinfo : EIATTR_MIN_STACK_SIZE
	.align		4
.L_27:
        /*003c*/ 	.byte	0x04, 0x12
        /*003e*/ 	.short	(.L_29 - .L_28)
	.align		4
.L_28:
        /*0040*/ 	.word	index@(_ZN7cutlass13device_kernelINS_4gemm6kernel13GemmUniversalIN4cute5tupleIJiiiiEEENS1_10collective13CollectiveMmaINS1_35MainloopSm100TmaUmmaWarpSpecializedILi5ELi2ELi4ENS5_IJNS4_1CILi2EEENSA_ILi1EEESC_EEEEENS5_IJNSA_ILi256EEENSA_ILi128EEENSA_ILi32EEEEEENS_6half_tENS5_IJlSC_lEEESJ_SK_NS4_8TiledMMAINS4_8MMA_AtomIJNS4_26SM100_MMA_F16BF16_2x1SM_SSISJ_SJ_fLi256ELi128ELNS4_4UMMA5MajorE0ELSP_0ELNSO_7ScaleInE0ELSQ_0EEEEEENS4_6LayoutINS5_IJSC_SC_SC_EEENS5_IJNSA_ILi0EEESV_SV_EEEEENS5_IJNS4_10UnderscoreESY_SY_EEEEENS4_18SM100_TMA_2SM_LOADENS4_14ComposedLayoutINS4_7SwizzleILi2ELi4ELi3EEENS4_18smem_ptr_flag_bitsILi16EEENST_INS5_IJNSA_ILi8EEESH_EEENS5_IJSH_SC_EEEEEEEvNS4_8identityES11_S1B_vS1C_EENS_8epilogue10collective18CollectiveEpilogueINS1E_23Sm100TmaWarpSpecializedILi4ELi2ELi32ELb1ELb0EEEJNS5_IJSG_SG_SH_EEENS5_IJNST_ISG_SC_EENST_ISH_SC_EEEEESJ_SK_SJ_SK_NS1E_6fusion15FusionCallbacksIS1I_NS1N_17LinearCombinationISJ_fSJ_fLNS_15FloatRoundStyleE2EEES1J_S1M_JEEENS4_5SM1004TMEM4LOAD26SM100_TMEM_LOAD_32dp32b32xENS4_13SM90_TMA_LOADES1B_NS4_39AutoVectorizingCopyWithAssumedAlignmentILi128EEENS4_14SM90_TMA_STOREES1B_S1Z_S1Z_EEEvvEEEEvNT_6ParamsE)
        /*0044*/ 	.word	0x00000000
.L_29:


//--------------------- .nv.compat                --------------------------
	.section	.nv.compat,"",@"SHT_CUDA_COMPAT_INFO"
	.align	4
        /*0000*/ 	.byte	0x02, 0x09, 0x01, 0x00, 0x02, 0x02, 0x02, 0x00, 0x02, 0x05, 0x05, 0x00, 0x03, 0x07, 0x01, 0x01
        /*0010*/ 	.byte	0x02, 0x03, 0x01, 0x00, 0x02, 0x06, 0x01, 0x00, 0x04, 0x0b, 0x08, 0x00, 0x09, 0x00, 0x00, 0x00
        /*0020*/ 	.byte	0x00, 0x00, 0x00, 0x00


//--------------------- .nv.info._ZN7cutlass13device_kernelINS_4gemm6kernel13GemmUniversalIN4cute5tupleIJiiiiEEENS1_10collective13CollectiveMmaINS1_35MainloopSm100TmaUmmaWarpSpecializedILi5ELi2ELi4ENS5_IJNS4_1CILi2EEENSA_ILi1EEESC_EEEEENS5_IJNSA_ILi256EEENSA_ILi128EEENSA_ILi32EEEEEENS_6half_tENS5_IJlSC_lEEESJ_SK_NS4_8TiledMMAINS4_8MMA_AtomIJNS4_26SM100_MMA_F16BF16_2x1SM_SSISJ_SJ_fLi256ELi128ELNS4_4UMMA5MajorE0ELSP_0ELNSO_7ScaleInE0ELSQ_0EEEEEENS4_6LayoutINS5_IJSC_SC_SC_EEENS5_IJNSA_ILi0EEESV_SV_EEEEENS5_IJNS4_10UnderscoreESY_SY_EEEEENS4_18SM100_TMA_2SM_LOADENS4_14ComposedLayoutINS4_7SwizzleILi2ELi4ELi3EEENS4_18smem_ptr_flag_bitsILi16EEENST_INS5_IJNSA_ILi8EEESH_EEENS5_IJSH_SC_EEEEEEEvNS4_8identityES11_S1B_vS1C_EENS_8epilogue10collective18CollectiveEpilogueINS1E_23Sm100TmaWarpSpecializedILi4ELi2ELi32ELb1ELb0EEEJNS5_IJSG_SG_SH_EEENS5_IJNST_ISG_SC_EENST_ISH_SC_EEEEESJ_SK_SJ_SK_NS1E_6fusion15FusionCallbacksIS1I_NS1N_17LinearCombinationISJ_fSJ_fLNS_15FloatRoundStyleE2EEES1J_S1M_JEEENS4_5SM1004TMEM4LOAD26SM100_TMEM_LOAD_32dp32b32xENS4_13SM90_TMA_LOADES1B_NS4_39AutoVectorizingCopyWithAssumedAlignmentILi128EEENS4_14SM90_TMA_STOREES1B_S1Z_S1Z_EEEvvEEEEvNT_6ParamsE --------------------------
	.section	.nv.info._ZN7cutlass13device_kernelINS_4gemm6kernel13GemmUniversalIN4cute5tupleIJiiiiEEENS1_10collective13CollectiveMmaINS1_35MainloopSm100TmaUmmaWarpSpecializedILi5ELi2ELi4ENS5_IJNS4_1CILi2EEENSA_ILi1EEESC_EEEEENS5_IJNSA_ILi256EEENSA_ILi128EEENSA_ILi32EEEEEENS_6half_tENS5_IJlSC_lEEESJ_SK_NS4_8TiledMMAINS4_8MMA_AtomIJNS4_26SM100_MMA_F16BF16_2x1SM_SSISJ_SJ_fLi256ELi128ELNS4_4UMMA5MajorE0ELSP_0ELNSO_7ScaleInE0ELSQ_0EEEEEENS4_6LayoutINS5_IJSC_SC_SC_EEENS5_IJNSA_ILi0EEESV_SV_EEEEENS5_IJNS4_10UnderscoreESY_SY_EEEEENS4_18SM100_TMA_2SM_LOADENS4_14ComposedLayoutINS4_7SwizzleILi2ELi4ELi3EEENS4_18smem_ptr_flag_bitsILi16EEENST_INS5_IJNSA_ILi8EEESH_EEENS5_IJSH_SC_EEEEEEEvNS4_8identityES11_S1B_vS1C_EENS_8epilogue10collective18CollectiveEpilogueINS1E_23Sm100TmaWarpSpecializedILi4ELi2ELi32ELb1ELb0EEEJNS5_IJSG_SG_SH_EEENS5_IJNST_ISG_SC_EENST_ISH_SC_EEEEESJ_SK_SJ_SK_NS1E_6fusion15FusionCallbacksIS1I_NS1N_17LinearCombinationISJ_fSJ_fLNS_15FloatRoundStyleE2EEES1J_S1M_JEEENS4_5SM1004TMEM4LOAD26SM100_TMEM_LOAD_32dp32b32xENS4_13SM90_TMA_LOADES1B_NS4_39AutoVectorizingCopyWithAssumedAlignmentILi128EEENS4_14SM90_TMA_STOREES1B_S1Z_S1Z_EEEvvEEEEvNT_6ParamsE,"",@"SHT_CUDA_INFO"
	.sectionflags	@""
	.align	4


	//----- nvinfo : EIATTR_CUDA_API_VERSION
	.align		4
        /*0000*/ 	.byte	0x04, 0x37
        /*0002*/ 	.short	(.L_31 - .L_30)
.L_30:
        /*0004*/ 	.word	0x00000082


	//----- nvinfo : EIATTR_KPARAM_INFO
	.align		4
.L_31:
        /*0008*/ 	.byte	0x04, 0x17
        /*000a*/ 	.short	(.L_33 - .L_32)
.L_32:
        /*000c*/ 	.word	0x00000000
        /*0010*/ 	.short	0x0000
        /*0012*/ 	.short	0x0000
        /*0014*/ 	.byte	0x00, 0xf0, 0x01, 0x20


	//----- nvinfo : EIATTR_AT_ENTRY_FRAGMENTS
	.align		4
.L_33:
        /*0018*/ 	.byte	0x04, 0x4f
        /*001a*/ 	.short	(.L_35 - .L_34)


	//   ....[0]....
.L_34:
        /*001c*/ 	.word	0x00000007


	//----- nvinfo : EIATTR_RESERVED_SMEM_USED
	.align		4
.L_35:
        /*0020*/ 	.byte	0x01, 0x41
	.zero		2


	//----- nvinfo : EIATTR_SPARSE_MMA_MASK
	.align		4
        /*0024*/ 	.byte	0x03, 0x50
        /*0026*/ 	.short	0x0000


	//----- nvinfo : EIATTR_TCGEN05_2CTA_USED
	.align		4
        /*0028*/ 	.byte	0x01, 0x52
	.zero		2


	//----- nvinfo : EIATTR_MAXREG_COUNT
	.align		4
        /*002c*/ 	.byte	0x03, 0x1b
        /*002e*/ 	.short	0x00ff


	//----- nvinfo : EIATTR_NUM_BARRIERS
	.align		4
        /*0030*/ 	.byte	0x02, 0x4c
        /*0032*/ 	.byte	0x07
	.zero		1


	//----- nvinfo : EIATTR_EXTERNS
	.align		4
        /*0034*/ 	.byte	0x04, 0x0f
        /*0036*/ 	.short	(.L_37 - .L_36)


	//   ....[0]....
	.align		4
.L_36:
        /*0038*/ 	.word	index@(__assertfail)


	//----- nvinfo : EIATTR_MERCURY_ISA_VERSION
	.align		4
.L_37:
        /*003c*/ 	.byte	0x03, 0x5f
        /*003e*/ 	.short	0x0101


	//----- nvinfo : EIATTR_INT_WARP_WIDE_INSTR_OFFSETS
	.align		4
        /*0040*/ 	.byte	0x04, 0x31
        /*0042*/ 	.short	(.L_39 - .L_38)


	//   ....[0]....
.L_38:
        /*0044*/ 	.word	0x00000d30


	//   ....[1]....
        /*0048*/ 	.word	0x00000dd0


	//   ....[2]....
        /*004c*/ 	.word	0x00002130


	//   ....[3]....
        /*0050*/ 	.word	0x00003fb0


	//   ....[4]....
        /*0054*/ 	.word	0x00003fe0


	//   ....[5]....
        /*0058*/ 	.word	0x00004030


	//   ....[6]....
        /*005c*/ 	.word	0x00004950


	//   ....[7]....
        /*0060*/ 	.word	0x000049b0


	//   ....[8]....
        /*0064*/ 	.word	0x00004a90


	//   ....[9]....
        /*0068*/ 	.word	0x00004b00


	//   ....[10]....
        /*006c*/ 	.word	0x00004c10


	//   ....[11]....
        /*0070*/ 	.word	0x00004ca0


	//   ....[12]....
        /*0074*/ 	.word	0x00004e70


	//   ....[13]....
        /*0078*/ 	.word	0x00004fd0


	//----- nvinfo : EIATTR_COOP_GROUP_MASK_REGIDS
	.align		4
.L_39:
        /*007c*/ 	.byte	0x04, 0x29
        /*007e*/ 	.short	(.L_41 - .L_40)


	//   ....[0]....
.L_40:
        /*0080*/ 	.word	0xffffffff


	//   ....[1]....
        /*0084*/ 	.word	0xffffffff


	//   ....[2]....
        /*0088*/ 	.word	0xffffffff


	//   ....[3]....
        /*008c*/ 	.word	0xffffffff


	//   ....[4]....
        /*0090*/ 	.word	0xffffffff


	//   ....[5]....
        /*0094*/ 	.word	0xffffffff


	//   ....[6]....
        /*0098*/ 	.word	0xffffffff


	//   ....[7]....
        /*009c*/ 	.word	0xffffffff


	//   ....[8]....
        /*00a0*/ 	.word	0xffffffff


	//   ....[9]....
        /*00a4*/ 	.word	0xffffffff


	//   ....[10]....
        /*00a8*/ 	.word	0xffffffff


	//   ....[11]....
        /*00ac*/ 	.word	0xffffffff


	//   ....[12]....
        /*00b0*/ 	.word	0xffffffff


	//   ....[13]....
        /*00b4*/ 	.word	0xffffffff


	//----- nvinfo : EIATTR_COOP_GROUP_INSTR_OFFSETS
	.align		4
.L_41:
        /*00b8*/ 	.byte	0x04, 0x28
        /*00ba*/ 	.short	(.L_43 - .L_42)


	//   ....[0]....
.L_42:
        /*00bc*/ 	.word	0x000000c0


	//   ....[1]....
        /*00c0*/ 	.word	0x00000500


	//   ....[2]....
        /*00c4*/ 	.word	0x000006a0


	//   ....[3]....
        /*00c8*/ 	.word	0x00000830


	//   ....[4]....
        /*00cc*/ 	.word	0x00000920


	//   ....[5]....
        /*00d0*/ 	.word	0x00000a80


	//   ....[6]....
        /*00d4*/ 	.word	0x00000c10


	//   ....[7]....
        /*00d8*/ 	.word	0x00000e50


	//   ....[8]....
        /*00dc*/ 	.word	0x00002010


	//   ....[9]....
        /*00e0*/ 	.word	0x00002e80


	//   ....[10]....
        /*00e4*/ 	.word	0x00003350


	//   ....[11]....
        /*00e8*/ 	.word	0x00003380


	//   ....[12]....
        /*00ec*/ 	.word	0x00003ec0


	//   ....[13]....
        /*00f0*/ 	.word	0x000040d0


	//----- nvinfo : EIATTR_VRC_CTA_INIT_COUNT
	.align		4
.L_43:
        /*00f4*/ 	.byte	0x02, 0x4a
        /*00f6*/ 	.byte	0x80
	.zero		1


	//----- nvinfo : EIATTR_SYSCALL_OFFSETS
	.align		4
        /*00f8*/ 	.byte	0x04, 0x46
        /*00fa*/ 	.short	(.L_45 - .L_44)


	//   ....[0]....
.L_44:
        /*00fc*/ 	.word	0x00005a50


	//   ....[1]....
        /*0100*/ 	.word	0x00005b40


	//   ....[2]....
        /*0104*/ 	.word	0x000062b0


	//   ....[3]....
        /*0108*/ 	.word	0x00006f30


	//   ....[4]....
        /*010c*/ 	.word	0x00007b80


	//   ....[5]....
        /*0110*/ 	.word	0x000087d0


	//----- nvinfo : EIATTR_MBARRIER_INSTR_OFFSETS
	.align		4
.L_45:
        /*0114*/ 	.byte	0x04, 0x39
        /*0116*/ 	.short	(.L_47 - .L_46)


	//   ....[0]....
.L_46:
        /*0118*/ 	.word	0x000005f0
        /*011c*/ 	.word	0x000000ff
        /*0120*/ 	.word	0x00000000
        /*0124*/ 	.short	0x0100
        /*0126*/ 	.byte	0x08
	.zero		1


	//   ....[1]....
        /*0128*/ 	.word	0x00000600
        /*012c*/ 	.word	0x000000ff
        /*0130*/ 	.word	0x00000028
        /*0134*/ 	.short	0x0100
        /*0136*/ 	.byte	0x08
	.zero		1


	//   ....[2]....
        /*0138*/ 	.word	0x00000610
        /*013c*/ 	.word	0x000000ff
        /*0140*/ 	.word	0x00000008
        /*0144*/ 	.short	0x0100
        /*0146*/ 	.byte	0x08
	.zero		1


	//   ....[3]....
        /*0148*/ 	.word	0x00000620
        /*014c*/ 	.word	0x000000ff
        /*0150*/ 	.word	0x00000030
        /*0154*/ 	.short	0x0100
        /*0156*/ 	.byte	0x08
	.zero		1


	//   ....[4]....
        /*0158*/ 	.word	0x00000630
        /*015c*/ 	.word	0x000000ff
        /*0160*/ 	.word	0x00000010
        /*0164*/ 	.short	0x0100
        /*0166*/ 	.byte	0x08
	.zero		1


	//   ....[5]....
        /*0168*/ 	.word	0x00000640
        /*016c*/ 	.word	0x000000ff
        /*0170*/ 	.word	0x00000038
        /*0174*/ 	.short	0x0100
        /*0176*/ 	.byte	0x08
	.zero		1


	//   ....[6]....
        /*0178*/ 	.word	0x00000650
        /*017c*/ 	.word	0x000000ff
        /*0180*/ 	.word	0x00000018
        /*0184*/ 	.short	0x0100
        /*0186*/ 	.byte	0x08
	.zero		1


	//   ....[7]....
        /*0188*/ 	.word	0x00000660
        /*018c*/ 	.word	0x000000ff
        /*0190*/ 	.word	0x00000040
        /*0194*/ 	.short	0x0100
        /*0196*/ 	.byte	0x08
	.zero		1


	//   ....[8]....
        /*0198*/ 	.word	0x00000670
        /*019c*/ 	.word	0x000000ff
        /*01a0*/ 	.word	0x00000020
        /*01a4*/ 	.short	0x0100
        /*01a6*/ 	.byte	0x08
	.zero		1


	//   ....[9]....
        /*01a8*/ 	.word	0x00000680
        /*01ac*/ 	.word	0x000000ff
        /*01b0*/ 	.word	0x00000048
        /*01b4*/ 	.short	0x0100
        /*01b6*/ 	.byte	0x08
	.zero		1


	//   ....[10]....
        /*01b8*/ 	.word	0x000007a0
        /*01bc*/ 	.word	0x000000ff
        /*01c0*/ 	.word	0x00000050
        /*01c4*/ 	.short	0x0100
        /*01c6*/ 	.byte	0x09
	.zero		1


	//   ....[11]....
        /*01c8*/ 	.word	0x000007b0
        /*01cc*/ 	.word	0x000000ff
        /*01d0*/ 	.word	0x00000070
        /*01d4*/ 	.short	0x0100
        /*01d6*/ 	.byte	0x09
	.zero		1


	//   ....[12]....
        /*01d8*/ 	.word	0x000007c0
        /*01dc*/ 	.word	0x000000ff
        /*01e0*/ 	.word	0x00000058
        /*01e4*/ 	.short	0x0100
        /*01e6*/ 	.byte	0x09
	.zero		1


	//   ....[13]....
        /*01e8*/ 	.word	0x000007d0
        /*01ec*/ 	.word	0x000000ff
        /*01f0*/ 	.word	0x00000078
        /*01f4*/ 	.short	0x0100
        /*01f6*/ 	.byte	0x09
	.zero		1


	//   ....[14]....
        /*01f8*/ 	.word	0x000007e0
        /*01fc*/ 	.word	0x000000ff
        /*0200*/ 	.word	0x00000060
        /*0204*/ 	.short	0x0100
        /*0206*/ 	.byte	0x09
	.zero		1


	//   ....[15]....
        /*0208*/ 	.word	0x000007f0
        /*020c*/ 	.word	0x000000ff
        /*0210*/ 	.word	0x00000080
        /*0214*/ 	.short	0x0100
        /*0216*/ 	.byte	0x09
	.zero		1


	//   ....[16]....
        /*0218*/ 	.word	0x00000800
        /*021c*/ 	.word	0x000000ff
        /*0220*/ 	.word	0x00000068
        /*0224*/ 	.short	0x0100
        /*0226*/ 	.byte	0x09
	.zero		1


	//   ....[17]....
        /*0228*/ 	.word	0x00000810
        /*022c*/ 	.word	0x000000ff
        /*0230*/ 	.word	0x00000088
        /*0234*/ 	.short	0x0100
        /*0236*/ 	.byte	0x09
	.zero		1


	//   ....[18]....
        /*0238*/ 	.word	0x000008f0
        /*023c*/ 	.word	0x000000ff
        /*0240*/ 	.word	0x00000090
        /*0244*/ 	.short	0x0100
        /*0246*/ 	.byte	0x08
	.zero		1


	//   ....[19]....
        /*0248*/ 	.word	0x00000900
        /*024c*/ 	.word	0x000000ff
        /*0250*/ 	.word	0x00000098
        /*0254*/ 	.short	0x0100
        /*0256*/ 	.byte	0x08
	.zero		1


	//   ....[20]....
        /*0258*/ 	.word	0x00000a30
        /*025c*/ 	.word	0x000000ff
        /*0260*/ 	.word	0x000000a0
        /*0264*/ 	.short	0x0100
        /*0266*/ 	.byte	0x08
	.zero		1


	//   ....[21]....
        /*0268*/ 	.word	0x00000a40
        /*026c*/ 	.word	0x000000ff
        /*0270*/ 	.word	0x000000b0
        /*0274*/ 	.short	0x0100
        /*0276*/ 	.byte	0x08
	.zero		1


	//   ....[22]....
        /*0278*/ 	.word	0x00000a50
        /*027c*/ 	.word	0x000000ff
        /*0280*/ 	.word	0x000000a8
        /*0284*/ 	.short	0x0100
        /*0286*/ 	.byte	0x08
	.zero		1


	//   ....[23]....
        /*0288*/ 	.word	0x00000a60
        /*028c*/ 	.word	0x000000ff
        /*0290*/ 	.word	0x000000b8
        /*0294*/ 	.short	0x0100
        /*0296*/ 	.byte	0x08
	.zero		1


	//   ....[24]....
        /*0298*/ 	.word	0x00000b80
        /*029c*/ 	.word	0x000000ff
        /*02a0*/ 	.word	0x000000c0
        /*02a4*/ 	.short	0x0100
        /*02a6*/ 	.byte	0x09
	.zero		1


	//   ....[25]....
        /*02a8*/ 	.word	0x00000b90
        /*02ac*/ 	.word	0x000000ff
        /*02b0*/ 	.word	0x000000e0
        /*02b4*/ 	.short	0x0100
        /*02b6*/ 	.byte	0x09
	.zero		1


	//   ....[26]....
        /*02b8*/ 	.word	0x00000ba0
        /*02bc*/ 	.word	0x000000ff
        /*02c0*/ 	.word	0x000000c8
        /*02c4*/ 	.short	0x0100
        /*02c6*/ 	.byte	0x09
	.zero		1


	//   ....[27]....
        /*02c8*/ 	.word	0x00000bb0
        /*02cc*/ 	.word	0x000000ff
        /*02d0*/ 	.word	0x000000e8
        /*02d4*/ 	.short	0x0100
        /*02d6*/ 	.byte	0x09
	.zero		1


	//   ....[28]....
        /*02d8*/ 	.word	0x00000bc0
        /*02dc*/ 	.word	0x000000ff
        /*02e0*/ 	.word	0x000000d0
        /*02e4*/ 	.short	0x0100
        /*02e6*/ 	.byte	0x09
	.zero		1


	//   ....[29]....
        /*02e8*/ 	.word	0x00000bd0
        /*02ec*/ 	.word	0x000000ff
        /*02f0*/ 	.word	0x000000f0
        /*02f4*/ 	.short	0x0100
        /*02f6*/ 	.byte	0x09
	.zero		1


	//   ....[30]....
        /*02f8*/ 	.word	0x00000be0
        /*02fc*/ 	.word	0x000000ff
        /*0300*/ 	.word	0x000000d8
        /*0304*/ 	.short	0x0100
        /*0306*/ 	.byte	0x09
	.zero		1


	//   ....[31]....
        /*0308*/ 	.word	0x00000bf0
        /*030c*/ 	.word	0x000000ff
        /*0310*/ 	.word	0x000000f8
        /*0314*/ 	.short	0x0100
        /*0316*/ 	.byte	0x09
	.zero		1


	//   ....[32]....
        /*0318*/ 	.word	0x00000ce0
        /*031c*/ 	.word	0x000000ff
        /*0320*/ 	.word	0x00000100
        /*0324*/ 	.short	0x0100
        /*0326*/ 	.byte	0x08
	.zero		1


	//   ....[33]....
        /*0328*/ 	.word	0x00000cf0
        /*032c*/ 	.word	0x000000ff
        /*0330*/ 	.word	0x00000110
        /*0334*/ 	.short	0x0100
        /*0336*/ 	.byte	0x08
	.zero		1


	//   ....[34]....
        /*0338*/ 	.word	0x00000d00
        /*033c*/ 	.word	0x000000ff
        /*0340*/ 	.word	0x00000108
        /*0344*/ 	.short	0x0100
        /*0346*/ 	.byte	0x08
	.zero		1


	//   ....[35]....
        /*0348*/ 	.word	0x00000d10
        /*034c*/ 	.word	0x000000ff
        /*0350*/ 	.word	0x00000118
        /*0354*/ 	.short	0x0100
        /*0356*/ 	.byte	0x08
	.zero		1


	//   ....[36]....
        /*0358*/ 	.word	0x00000e00
        /*035c*/ 	.word	0x000000ff
        /*0360*/ 	.word	0x00000120
        /*0364*/ 	.short	0x0100
        /*0366*/ 	.byte	0x07
	.zero		1


	//   ....[37]....
        /*0368*/ 	.word	0x00001810
        /*036c*/ 	.word	0x00000002
        /*0370*/ 	.word	0x00000110
        /*0374*/ 	.short	0x010a
        /*0376*/ 	.byte	0xff
	.zero		1


	//   ....[38]....
        /*0378*/ 	.word	0x00001840
        /*037c*/ 	.word	0x00000002
        /*0380*/ 	.word	0x00000100
        /*0384*/ 	.short	0x0101
        /*0386*/ 	.byte	0xff
	.zero		1


	//   ....[39]....
        /*0388*/ 	.word	0x00001910
        /*038c*/ 	.word	0x000000ff
        /*0390*/ 	.word	0x00000028
        /*0394*/ 	.short	0x010a
        /*0396*/ 	.byte	0x08
	.zero		1


	//   ....[40]....
        /*0398*/ 	.word	0x00001a10
        /*039c*/ 	.word	0x000000ff
        /*03a0*/ 	.word	0x00000028
        /*03a4*/ 	.short	0x010a
        /*03a6*/ 	.byte	0x21
	.zero		1


	//   ....[41]....
        /*03a8*/ 	.word	0x00001bc0
        /*03ac*/ 	.word	0x000000ff
        /*03b0*/ 	.word	0x00000028
        /*03b4*/ 	.short	0x010a
        /*03b6*/ 	.byte	0x08
	.zero		1


	//   ....[42]....
        /*03b8*/ 	.word	0x00001cc0
        /*03bc*/ 	.word	0x000000ff
        /*03c0*/ 	.word	0x00000098
        /*03c4*/ 	.short	0x0101
        /*03c6*/ 	.byte	0x06
	.zero		1


	//   ....[43]....
        /*03c8*/ 	.word	0x00001ce0
        /*03cc*/ 	.word	0x000000ff
        /*03d0*/ 	.word	0x00000028
        /*03d4*/ 	.short	0x010a
        /*03d6*/ 	.byte	0x08
	.zero		1


	//   ....[44]....
        /*03d8*/ 	.word	0x00001d60
        /*03dc*/ 	.word	0x000000ff
        /*03e0*/ 	.word	0x00000028
        /*03e4*/ 	.short	0x010a
        /*03e6*/ 	.byte	0x11
	.zero		1


	//   ....[45]....
        /*03e8*/ 	.word	0x00001ef0
        /*03ec*/ 	.word	0x000000ff
        /*03f0*/ 	.word	0x00000028
        /*03f4*/ 	.short	0x010a
        /*03f6*/ 	.byte	0x08
	.zero		1


	//   ....[46]....
        /*03f8*/ 	.word	0x00002040
        /*03fc*/ 	.word	0x00000002
        /*0400*/ 	.word	0x000000a0
        /*0404*/ 	.short	0x010a
        /*0406*/ 	.byte	0xff
	.zero		1


	//   ....[47]....
        /*0408*/ 	.word	0x00002100
        /*040c*/ 	.word	0x00000002
        /*0410*/ 	.word	0x00000000
        /*0414*/ 	.short	0x0101
        /*0416*/ 	.byte	0xff
	.zero		1


	//   ....[48]....
        /*0418*/ 	.word	0x00002660
        /*041c*/ 	.word	0x000000ff
        /*0420*/ 	.word	0x00000000
        /*0424*/ 	.short	0x010a
        /*0426*/ 	.byte	0x04
	.zero		1


	//   ....[49]....
        /*0428*/ 	.word	0x000026f0
        /*042c*/ 	.word	0x000000ff
        /*0430*/ 	.word	0x00000000
        /*0434*/ 	.short	0x010a
        /*0436*/ 	.byte	0x04
	.zero		1


	//   ....[50]....
        /*0438*/ 	.word	0x00002780
        /*043c*/ 	.word	0x000000ff
        /*0440*/ 	.word	0x00000000
        /*0444*/ 	.short	0x010a
        /*0446*/ 	.byte	0x04
	.zero		1


	//   ....[51]....
        /*0448*/ 	.word	0x00002810
        /*044c*/ 	.word	0x000000ff
        /*0450*/ 	.word	0x00000000
        /*0454*/ 	.short	0x010a
        /*0456*/ 	.byte	0x04
	.zero		1


	//   ....[52]....
        /*0458*/ 	.word	0x000028b0
        /*045c*/ 	.word	0x00000000
        /*0460*/ 	.word	0x00000000
        /*0464*/ 	.short	0x010a
        /*0466*/ 	.byte	0xff
	.zero		1


	//   ....[53]....
        /*0468*/ 	.word	0x000029e0
        /*046c*/ 	.word	0x00000000
        /*0470*/ 	.word	0x00000100
        /*0474*/ 	.short	0x010a
        /*0476*/ 	.byte	0xff
	.zero		1


	//   ....[54]....
        /*0478*/ 	.word	0x00002a50
        /*047c*/ 	.word	0x00000000
        /*0480*/ 	.word	0x00000000
        /*0484*/ 	.short	0x0101
        /*0486*/ 	.byte	0xff
	.zero		1


	//   ....[55]....
        /*0488*/ 	.word	0x00002a70
        /*048c*/ 	.word	0x000000ff
        /*0490*/ 	.word	0x000000b0
        /*0494*/ 	.short	0x010a
        /*0496*/ 	.byte	0x05
	.zero		1


	//   ....[56]....
        /*0498*/ 	.word	0x00002b90
        /*049c*/ 	.word	0x00000000
        /*04a0*/ 	.word	0x000000a0
        /*04a4*/ 	.short	0x010a
        /*04a6*/ 	.byte	0xff
	.zero		1


	//   ....[57]....
        /*04a8*/ 	.word	0x00002c90
        /*04ac*/ 	.word	0x00000000
        /*04b0*/ 	.word	0x00000000
        /*04b4*/ 	.short	0x0101
        /*04b6*/ 	.byte	0xff
	.zero		1


	//   ....[58]....
        /*04b8*/ 	.word	0x00002d20
        /*04bc*/ 	.word	0x000000ff
        /*04c0*/ 	.word	0x000000b0
        /*04c4*/ 	.short	0x0106
        /*04c6*/ 	.byte	0x05
	.zero		1


	//   ....[59]....
        /*04c8*/ 	.word	0x00002d40
        /*04cc*/ 	.word	0x000000ff
        /*04d0*/ 	.word	0x000000b0
        /*04d4*/ 	.short	0x010a
        /*04d6*/ 	.byte	0x05
	.zero		1


	//   ....[60]....
        /*04d8*/ 	.word	0x00002dd0
        /*04dc*/ 	.word	0x000000ff
        /*04e0*/ 	.word	0x000000b0
        /*04e4*/ 	.short	0x0106
        /*04e6*/ 	.byte	0x04
	.zero		1


	//   ....[61]....
        /*04e8*/ 	.word	0x00002e10
        /*04ec*/ 	.word	0x00000000
        /*04f0*/ 	.word	0x000000b0
        /*04f4*/ 	.short	0x010a
        /*04f6*/ 	.byte	0xff
	.zero		1


	//   ....[62]....
        /*04f8*/ 	.word	0x00003050
        /*04fc*/ 	.word	0x000000ff
        /*0500*/ 	.word	0x00000008
        /*0504*/ 	.short	0x010a
        /*0506*/ 	.byte	0x06
	.zero		1


	//   ....[63]....
        /*0508*/ 	.word	0x00003070
        /*050c*/ 	.word	0x000000ff
        /*0510*/ 	.word	0x00000008
        /*0514*/ 	.short	0x010a
        /*0516*/ 	.byte	0x06
	.zero		1


	//   ....[64]....
        /*0518*/ 	.word	0x00003200
        /*051c*/ 	.word	0x000000ff
        /*0520*/ 	.word	0x00000008
        /*0524*/ 	.short	0x010a
        /*0526*/ 	.byte	0x06
	.zero		1


	//   ....[65]....
        /*0528*/ 	.word	0x00003220
        /*052c*/ 	.word	0x000000ff
        /*0530*/ 	.word	0x00000008
        /*0534*/ 	.short	0x010a
        /*0536*/ 	.byte	0x06
	.zero		1


	//   ....[66]....
        /*0538*/ 	.word	0x000032e0
        /*053c*/ 	.word	0x000000ff
        /*0540*/ 	.word	0x00000000
        /*0544*/ 	.short	0x0101
        /*0546*/ 	.byte	0x07
	.zero		1


	//   ....[67]....
        /*0548*/ 	.word	0x000035e0
        /*054c*/ 	.word	0x00000000
        /*0550*/ 	.word	0x000000a0
        /*0554*/ 	.short	0x010a
        /*0556*/ 	.byte	0xff
	.zero		1


	//   ....[68]....
        /*0558*/ 	.word	0x000036a0
        /*055c*/ 	.word	0x00000000
        /*0560*/ 	.word	0x00000000
        /*0564*/ 	.short	0x0101
        /*0566*/ 	.byte	0xff
	.zero		1


	//   ....[69]....
        /*0568*/ 	.word	0x00003760
        /*056c*/ 	.word	0x000000ff
        /*0570*/ 	.word	0x00000000
        /*0574*/ 	.short	0x010a
        /*0576*/ 	.byte	0x06
	.zero		1


	//   ....[70]....
        /*0578*/ 	.word	0x00003770
        /*057c*/ 	.word	0x000000ff
        /*0580*/ 	.word	0x000000e0
        /*0584*/ 	.short	0x010a
        /*0586*/ 	.byte	0x0a
	.zero		1


	//   ....[71]....
        /*0588*/ 	.word	0x00003820
        /*058c*/ 	.word	0x000000ff
        /*0590*/ 	.word	0x00000000
        /*0594*/ 	.short	0x010a
        /*0596*/ 	.byte	0x09
	.zero		1


	//   ....[72]....
        /*0598*/ 	.word	0x00003960
        /*059c*/ 	.word	0x000000ff
        /*05a0*/ 	.word	0x00000000
        /*05a4*/ 	.short	0x010a
        /*05a6*/ 	.byte	0x06
	.zero		1


	//   ....[73]....
        /*05a8*/ 	.word	0x00003bb0
        /*05ac*/ 	.word	0x000000ff
        /*05b0*/ 	.word	0x00000000
        /*05b4*/ 	.short	0x010a
        /*05b6*/ 	.byte	0x07
	.zero		1


	//   ....[74]....
        /*05b8*/ 	.word	0x00003c40
        /*05bc*/ 	.word	0x000000ff
        /*05c0*/ 	.word	0x00000000
        /*05c4*/ 	.short	0x010a
        /*05c6*/ 	.byte	0x07
	.zero		1


	//   ....[75]....
        /*05c8*/ 	.word	0x00003cd0
        /*05cc*/ 	.word	0x000000ff
        /*05d0*/ 	.word	0x00000000
        /*05d4*/ 	.short	0x010a
        /*05d6*/ 	.byte	0x07
	.zero		1


	//   ....[76]....
        /*05d8*/ 	.word	0x00003d70
        /*05dc*/ 	.word	0x00000000
        /*05e0*/ 	.word	0x00000000
        /*05e4*/ 	.short	0x010a
        /*05e6*/ 	.byte	0xff
	.zero		1


	//   ....[77]....
        /*05e8*/ 	.word	0x00003db0
        /*05ec*/ 	.word	0x00000000
        /*05f0*/ 	.word	0x00000000
        /*05f4*/ 	.short	0x010a
        /*05f6*/ 	.byte	0xff
	.zero		1


	//   ....[78]....
        /*05f8*/ 	.word	0x00003e20
        /*05fc*/ 	.word	0x000000ff
        /*0600*/ 	.word	0x00000000
        /*0604*/ 	.short	0x0101
        /*0606*/ 	.byte	0x05
	.zero		1


	//   ....[79]....
        /*0608*/ 	.word	0x00003e60
        /*060c*/ 	.word	0x000000ff
        /*0610*/ 	.word	0x00000120
        /*0614*/ 	.short	0x010a
        /*0616*/ 	.byte	0x08
	.zero		1


	//   ....[80]....
        /*0618*/ 	.word	0x00003eb0
        /*061c*/ 	.word	0x000000ff
        /*0620*/ 	.word	0x00000000
        /*0624*/ 	.short	0x0101
        /*0626*/ 	.byte	0x05
	.zero		1


	//   ....[81]....
        /*0628*/ 	.word	0x00004300
        /*062c*/ 	.word	0x00000000
        /*0630*/ 	.word	0x000000a0
        /*0634*/ 	.short	0x010a
        /*0636*/ 	.byte	0xff
	.zero		1


	//   ....[82]....
        /*0638*/ 	.word	0x000043c0
        /*063c*/ 	.word	0x00000000
        /*0640*/ 	.word	0x00000000
        /*0644*/ 	.short	0x0101
        /*0646*/ 	.byte	0xff
	.zero		1


	//   ....[83]....
        /*0648*/ 	.word	0x000046e0
        /*064c*/ 	.word	0x000000ff
        /*0650*/ 	.word	0x00000098
        /*0654*/ 	.short	0x010a
        /*0656*/ 	.byte	0x07
	.zero		1


	//   ....[84]....
        /*0658*/ 	.word	0x000048d0
        /*065c*/ 	.word	0x000000ff
        /*0660*/ 	.word	0x00000070
        /*0664*/ 	.short	0x010a
        /*0666*/ 	.byte	0x07
	.zero		1


	//   ....[85]....
        /*0668*/ 	.word	0x00004a40
        /*066c*/ 	.word	0x000000ff
        /*0670*/ 	.word	0x00000050
        /*0674*/ 	.short	0x010b
        /*0676*/ 	.byte	0x07
	.zero		1


	//   ....[86]....
        /*0678*/ 	.word	0x00004a50
        /*067c*/ 	.word	0x000000ff
        /*0680*/ 	.word	0x00000000
        /*0684*/ 	.short	0x0101
        /*0686*/ 	.byte	0x08
	.zero		1


	//   ....[87]....
        /*0688*/ 	.word	0x00004a60
        /*068c*/ 	.word	0x000000ff
        /*0690*/ 	.word	0x00000078
        /*0694*/ 	.short	0x010a
        /*0696*/ 	.byte	0x07
	.zero		1


	//   ....[88]....
        /*0698*/ 	.word	0x00004bb0
        /*069c*/ 	.word	0x000000ff
        /*06a0*/ 	.word	0x00000058
        /*06a4*/ 	.short	0x010b
        /*06a6*/ 	.byte	0x07
	.zero		1


	//   ....[89]....
        /*06a8*/ 	.word	0x00004bc0
        /*06ac*/ 	.word	0x000000ff
        /*06b0*/ 	.word	0x00000000
        /*06b4*/ 	.short	0x0101
        /*06b6*/ 	.byte	0x08
	.zero		1


	//   ....[90]....
        /*06b8*/ 	.word	0x00004bd0
        /*06bc*/ 	.word	0x000000ff
        /*06c0*/ 	.word	0x00000080
        /*06c4*/ 	.short	0x010a
        /*06c6*/ 	.byte	0x07
	.zero		1


	//   ....[91]....
        /*06c8*/ 	.word	0x00004d50
        /*06cc*/ 	.word	0x000000ff
        /*06d0*/ 	.word	0x00000060
        /*06d4*/ 	.short	0x010b
        /*06d6*/ 	.byte	0x07
	.zero		1


	//   ....[92]....
        /*06d8*/ 	.word	0x00004d90
        /*06dc*/ 	.word	0x000000ff
        /*06e0*/ 	.word	0x00000000
        /*06e4*/ 	.short	0x0101
        /*06e6*/ 	.byte	0x08
	.zero		1


	//   ....[93]....
        /*06e8*/ 	.word	0x00004dd0
        /*06ec*/ 	.word	0x000000ff
        /*06f0*/ 	.word	0x00000088
        /*06f4*/ 	.short	0x010a
        /*06f6*/ 	.byte	0x07
	.zero		1


	//   ....[94]....
        /*06f8*/ 	.word	0x00005010
        /*06fc*/ 	.word	0x000000ff
        /*0700*/ 	.word	0x00000068
        /*0704*/ 	.short	0x010b
        /*0706*/ 	.byte	0x07
	.zero		1


	//   ....[95]....
        /*0708*/ 	.word	0x00005030
        /*070c*/ 	.word	0x000000ff
        /*0710*/ 	.word	0x00000000
        /*0714*/ 	.short	0x0101
        /*0716*/ 	.byte	0x0d
	.zero		1


	//   ....[96]....
        /*0718*/ 	.word	0x00005060
        /*071c*/ 	.word	0x000000ff
        /*0720*/ 	.word	0x00000070
        /*0724*/ 	.short	0x010a
        /*0726*/ 	.byte	0x07
	.zero		1


	//   ....[97]....
        /*0728*/ 	.word	0x00005080
        /*072c*/ 	.word	0x000000ff
        /*0730*/ 	.word	0x00000078
        /*0734*/ 	.short	0x010a
        /*0736*/ 	.byte	0x07
	.zero		1


	//   ....[98]....
        /*0738*/ 	.word	0x000050a0
        /*073c*/ 	.word	0x000000ff
        /*0740*/ 	.word	0x00000080
        /*0744*/ 	.short	0x010a
        /*0746*/ 	.byte	0x07
	.zero		1


	//   ....[99]....
        /*0748*/ 	.word	0x000050e0
        /*074c*/ 	.word	0x00000000
        /*0750*/ 	.word	0x00000088
        /*0754*/ 	.short	0x010a
        /*0756*/ 	.byte	0xff
	.zero		1


	//   ....[100]....
        /*0758*/ 	.word	0x00005410
        /*075c*/ 	.word	0x00000000
        /*0760*/ 	.word	0x000000a0
        /*0764*/ 	.short	0x010a
        /*0766*/ 	.byte	0xff
	.zero		1


	//   ....[101]....
        /*0768*/ 	.word	0x00005520
        /*076c*/ 	.word	0x00000000
        /*0770*/ 	.word	0x00000000
        /*0774*/ 	.short	0x0101
        /*0776*/ 	.byte	0xff
	.zero		1


	//   ....[102]....
        /*0778*/ 	.word	0x00005f70
        /*077c*/ 	.word	0x000000ff
        /*0780*/ 	.word	0x00000050
        /*0784*/ 	.short	0x010a
        /*0786*/ 	.byte	0x30
	.zero		1


	//   ....[103]....
        /*0788*/ 	.word	0x00005fb0
        /*078c*/ 	.word	0x00000070
        /*0790*/ 	.word	0x000000c0
        /*0794*/ 	.short	0x010a
        /*0796*/ 	.byte	0xff
	.zero		1


	//   ....[104]....
        /*0798*/ 	.word	0x000060a0
        /*079c*/ 	.word	0x000000ff
        /*07a0*/ 	.word	0x00000050
        /*07a4*/ 	.short	0x010a
        /*07a6*/ 	.byte	0x30
	.zero		1


	//   ....[105]....
        /*07a8*/ 	.word	0x00006190
        /*07ac*/ 	.word	0x00000070
        /*07b0*/ 	.word	0x000000c0
        /*07b4*/ 	.short	0x010a
        /*07b6*/ 	.byte	0xff
	.zero		1


	//   ....[106]....
        /*07b8*/ 	.word	0x00006c60
        /*07bc*/ 	.word	0x00000000
        /*07c0*/ 	.word	0x00000000
        /*07c4*/ 	.short	0x0101
        /*07c6*/ 	.byte	0xff
	.zero		1


	//   ....[107]....
        /*07c8*/ 	.word	0x00006c70
        /*07cc*/ 	.word	0x00000002
        /*07d0*/ 	.word	0x00000050
        /*07d4*/ 	.short	0x010a
        /*07d6*/ 	.byte	0xff
	.zero		1


	//   ....[108]....
        /*07d8*/ 	.word	0x00006d50
        /*07dc*/ 	.word	0x00000002
        /*07e0*/ 	.word	0x00000050
        /*07e4*/ 	.short	0x010a
        /*07e6*/ 	.byte	0xff
	.zero		1


	//   ....[109]....
        /*07e8*/ 	.word	0x000078b0
        /*07ec*/ 	.word	0x0000003f
        /*07f0*/ 	.word	0x00000000
        /*07f4*/ 	.short	0x0101
        /*07f6*/ 	.byte	0xff
	.zero		1


	//   ....[110]....
        /*07f8*/ 	.word	0x000078d0
        /*07fc*/ 	.word	0x00000000
        /*0800*/ 	.word	0x00000050
        /*0804*/ 	.short	0x010a
        /*0806*/ 	.byte	0xff
	.zero		1


	//   ....[111]....
        /*0808*/ 	.word	0x000079a0
        /*080c*/ 	.word	0x00000000
        /*0810*/ 	.word	0x00000050
        /*0814*/ 	.short	0x010a
        /*0816*/ 	.byte	0xff
	.zero		1


	//   ....[112]....
        /*0818*/ 	.word	0x00008500
        /*081c*/ 	.word	0x0000003f
        /*0820*/ 	.word	0x00000000
        /*0824*/ 	.short	0x0101
        /*0826*/ 	.byte	0xff
	.zero		1


	//   ....[113]....
        /*0828*/ 	.word	0x00008520
        /*082c*/ 	.word	0x00000000
        /*0830*/ 	.word	0x00000050
        /*0834*/ 	.short	0x010a
        /*0836*/ 	.byte	0xff
	.zero		1


	//   ....[114]....
        /*0838*/ 	.word	0x000085f0
        /*083c*/ 	.word	0x00000000
        /*0840*/ 	.word	0x00000050
        /*0844*/ 	.short	0x010a
        /*0846*/ 	.byte	0xff
	.zero		1


	//   ....[115]....
        /*0848*/ 	.word	0x000088c0
        /*084c*/ 	.word	0x00000070
        /*0850*/ 	.word	0x00000000
        /*0854*/ 	.short	0x0101
        /*0856*/ 	.byte	0xff
	.zero		1


	//   ....[116]....
        /*0858*/ 	.word	0x000091a0
        /*085c*/ 	.word	0x00000000
        /*0860*/ 	.word	0x00000000
        /*0864*/ 	.short	0x0101
        /*0866*/ 	.byte	0xff
	.zero		1


	//   ....[117]....
        /*0868*/ 	.word	0x00009410
        /*086c*/ 	.word	0x000000ff
        /*0870*/ 	.word	0x00000000
        /*0874*/ 	.short	0x0101
        /*0876*/ 	.byte	0x04
	.zero		1


	//   ....[118]....
        /*0878*/ 	.word	0x00009430
        /*087c*/ 	.word	0x00000002
        /*0880*/ 	.word	0x00000110
        /*0884*/ 	.short	0x010a
        /*0886*/ 	.byte	0xff
	.zero		1


	//   ....[119]....
        /*0888*/ 	.word	0x00009490
        /*088c*/ 	.word	0x00000002
        /*0890*/ 	.word	0x00000028
        /*0894*/ 	.short	0x010a
        /*0896*/ 	.byte	0xff
	.zero		1


	//   ....[120]....
        /*0898*/ 	.word	0x000094f0
        /*089c*/ 	.word	0x00000002
        /*08a0*/ 	.word	0x00000028
        /*08a4*/ 	.short	0x010a
        /*08a6*/ 	.byte	0xff
	.zero		1


	//   ....[121]....
        /*08a8*/ 	.word	0x00009540
        /*08ac*/ 	.word	0x00000002
        /*08b0*/ 	.word	0x000000a0
        /*08b4*/ 	.short	0x010a
        /*08b6*/ 	.byte	0xff
	.zero		1


	//   ....[122]....
        /*08b8*/ 	.word	0x000095a0
        /*08bc*/ 	.word	0x00000000
        /*08c0*/ 	.word	0x00000000
        /*08c4*/ 	.short	0x010a
        /*08c6*/ 	.byte	0xff
	.zero		1


	//   ....[123]....
        /*08c8*/ 	.word	0x00009600
        /*08cc*/ 	.word	0x00000000
        /*08d0*/ 	.word	0x00000000
        /*08d4*/ 	.short	0x010a
        /*08d6*/ 	.byte	0xff
	.zero		1


	//   ....[124]....
        /*08d8*/ 	.word	0x00009660
        /*08dc*/ 	.word	0x00000000
        /*08e0*/ 	.word	0x00000000
        /*08e4*/ 	.short	0x010a
        /*08e6*/ 	.byte	0xff
	.zero		1


	//   ....[125]....
        /*08e8*/ 	.word	0x000096c0
        /*08ec*/ 	.word	0x00000000
        /*08f0*/ 	.word	0x00000000
        /*08f4*/ 	.short	0x010a
        /*08f6*/ 	.byte	0xff
	.zero		1


	//   ....[126]....
        /*08f8*/ 	.word	0x00009710
        /*08fc*/ 	.word	0x00000000
        /*0900*/ 	.word	0x00000100
        /*0904*/ 	.short	0x010a
        /*0906*/ 	.byte	0xff
	.zero		1


	//   ....[127]....
        /*0908*/ 	.word	0x00009770
        /*090c*/ 	.word	0x00000000
        /*0910*/ 	.word	0x000000b0
        /*0914*/ 	.short	0x010a
        /*0916*/ 	.byte	0xff
	.zero		1


	//   ....[128]....
        /*0918*/ 	.word	0x000097c0
        /*091c*/ 	.word	0x00000000
        /*0920*/ 	.word	0x000000a0
        /*0924*/ 	.short	0x010a
        /*0926*/ 	.byte	0xff
	.zero		1


	//   ....[129]....
        /*0928*/ 	.word	0x00009820
        /*092c*/ 	.word	0x00000000
        /*0930*/ 	.word	0x000000b0
        /*0934*/ 	.short	0x010a
        /*0936*/ 	.byte	0xff
	.zero		1


	//   ....[130]....
        /*0938*/ 	.word	0x00009880
        /*093c*/ 	.word	0x00000004
        /*0940*/ 	.word	0x00000008
        /*0944*/ 	.short	0x010a
        /*0946*/ 	.byte	0xff
	.zero		1


	//   ....[131]....
        /*0948*/ 	.word	0x00009960
        /*094c*/ 	.word	0x00000002
        /*0950*/ 	.word	0x00000008
        /*0954*/ 	.short	0x010a
        /*0956*/ 	.byte	0xff
	.zero		1


	//   ....[132]....
        /*0958*/ 	.word	0x000099b0
        /*095c*/ 	.word	0x00000000
        /*0960*/ 	.word	0x000000a0
        /*0964*/ 	.short	0x010a
        /*0966*/ 	.byte	0xff
	.zero		1


	//   ....[133]....
        /*0968*/ 	.word	0x00009a10
        /*096c*/ 	.word	0x00000000
        /*0970*/ 	.word	0x000000e0
        /*0974*/ 	.short	0x010a
        /*0976*/ 	.byte	0xff
	.zero		1


	//   ....[134]....
        /*0978*/ 	.word	0x00009a70
        /*097c*/ 	.word	0x00000000
        /*0980*/ 	.word	0x00000000
        /*0984*/ 	.short	0x010a
        /*0986*/ 	.byte	0xff
	.zero		1


	//   ....[135]....
        /*0988*/ 	.word	0x00009ad0
        /*098c*/ 	.word	0x00000000
        /*0990*/ 	.word	0x00000000
        /*0994*/ 	.short	0x010a
        /*0996*/ 	.byte	0xff
	.zero		1


	//   ....[136]....
        /*0998*/ 	.word	0x00009b30
        /*099c*/ 	.word	0x00000000
        /*09a0*/ 	.word	0x00000000
        /*09a4*/ 	.short	0x010a
        /*09a6*/ 	.byte	0xff
	.zero		1


	//   ....[137]....
        /*09a8*/ 	.word	0x00009b90
        /*09ac*/ 	.word	0x00000000
        /*09b0*/ 	.word	0x00000000
        /*09b4*/ 	.short	0x010a
        /*09b6*/ 	.byte	0xff
	.zero		1


	//   ....[138]....
        /*09b8*/ 	.word	0x00009bf0
        /*09bc*/ 	.word	0x00000000
        /*09c0*/ 	.word	0x00000120
        /*09c4*/ 	.short	0x010a
        /*09c6*/ 	.byte	0xff
	.zero		1


	//   ....[139]....
        /*09c8*/ 	.word	0x00009c40
        /*09cc*/ 	.word	0x00000000
        /*09d0*/ 	.word	0x000000a0
        /*09d4*/ 	.short	0x010a
        /*09d6*/ 	.byte	0xff
	.zero		1


	//   ....[140]....
        /*09d8*/ 	.word	0x00009ca0
        /*09dc*/ 	.word	0x00000000
        /*09e0*/ 	.word	0x00000098
        /*09e4*/ 	.short	0x010a
        /*09e6*/ 	.byte	0xff
	.zero		1


	//   ....[141]....
        /*09e8*/ 	.word	0x00009d00
        /*09ec*/ 	.word	0x00000000
        /*09f0*/ 	.word	0x00000070
        /*09f4*/ 	.short	0x010a
        /*09f6*/ 	.byte	0xff
	.zero		1


	//   ....[142]....
        /*09f8*/ 	.word	0x00009d60
        /*09fc*/ 	.word	0x00000000
        /*0a00*/ 	.word	0x00000078
        /*0a04*/ 	.short	0x010a
        /*0a06*/ 	.byte	0xff
	.zero		1


	//   ....[143]....
        /*0a08*/ 	.word	0x00009dc0
        /*0a0c*/ 	.word	0x00000000
        /*0a10*/ 	.word	0x00000080
        /*0a14*/ 	.short	0x010a
        /*0a16*/ 	.byte	0xff
	.zero		1


	//   ....[144]....
        /*0a18*/ 	.word	0x00009e20
        /*0a1c*/ 	.word	0x00000000
        /*0a20*/ 	.word	0x00000088
        /*0a24*/ 	.short	0x010a
        /*0a26*/ 	.byte	0xff
	.zero		1


	//   ....[145]....
        /*0a28*/ 	.word	0x00009e80
        /*0a2c*/ 	.word	0x00000000
        /*0a30*/ 	.word	0x00000070
        /*0a34*/ 	.short	0x010a
        /*0a36*/ 	.byte	0xff
	.zero		1


	//   ....[146]....
        /*0a38*/ 	.word	0x00009ee0
        /*0a3c*/ 	.word	0x00000000
        /*0a40*/ 	.word	0x00000078
        /*0a44*/ 	.short	0x010a
        /*0a46*/ 	.byte	0xff
	.zero		1


	//   ....[147]....
        /*0a48*/ 	.word	0x00009f40
        /*0a4c*/ 	.word	0x00000000
        /*0a50*/ 	.word	0x00000080
        /*0a54*/ 	.short	0x010a
        /*0a56*/ 	.byte	0xff
	.zero		1


	//   ....[148]....
        /*0a58*/ 	.word	0x00009f90
        /*0a5c*/ 	.word	0x00000000
        /*0a60*/ 	.word	0x000000a0
        /*0a64*/ 	.short	0x010a
        /*0a66*/ 	.byte	0xff
	.zero		1


	//   ....[149]....
        /*0a68*/ 	.word	0x00009ff0
        /*0a6c*/ 	.word	0x00000002
        /*0a70*/ 	.word	0x00000050
        /*0a74*/ 	.short	0x010a
        /*0a76*/ 	.byte	0xff
	.zero		1


	//   ....[150]....
        /*0a78*/ 	.word	0x0000a040
        /*0a7c*/ 	.word	0x00000070
        /*0a80*/ 	.word	0x000000c0
        /*0a84*/ 	.short	0x010a
        /*0a86*/ 	.byte	0xff
	.zero		1


	//   ....[151]....
        /*0a88*/ 	.word	0x0000a090
        /*0a8c*/ 	.word	0x00000002
        /*0a90*/ 	.word	0x00000050
        /*0a94*/ 	.short	0x010a
        /*0a96*/ 	.byte	0xff
	.zero		1


	//   ....[152]....
        /*0a98*/ 	.word	0x0000a0e0
        /*0a9c*/ 	.word	0x00000000
        /*0aa0*/ 	.word	0x00000050
        /*0aa4*/ 	.short	0x010a
        /*0aa6*/ 	.byte	0xff
	.zero		1


	//   ....[153]....
        /*0aa8*/ 	.word	0x0000a130
        /*0aac*/ 	.word	0x00000000
        /*0ab0*/ 	.word	0x00000050
        /*0ab4*/ 	.short	0x010a
        /*0ab6*/ 	.byte	0xff
	.zero		1


	//----- nvinfo : EIATTR_NUM_MBARRIERS
	.align		4
.L_47:
        /*0ab8*/ 	.byte	0x03, 0x38
        /*0aba*/ 	.short	0x0025


	//----- nvinfo : EIATTR_EXIT_INSTR_OFFSETS
	.align		4
        /*0abc*/ 	.byte	0x04, 0x1c
        /*0abe*/ 	.short	(.L_49 - .L_48)


	//   ....[0]....
.L_48:
        /*0ac0*/ 	.word	0x000028e0


	//   ....[1]....
        /*0ac4*/ 	.word	0x00002de0


	//   ....[2]....
        /*0ac8*/ 	.word	0x00002e40


	//   ....[3]....
        /*0acc*/ 	.word	0x000040e0


	//   ....[4]....
        /*0ad0*/ 	.word	0x00005110


	//   ....[5]....
        /*0ad4*/ 	.word	0x00005150


	//   ....[6]....
        /*0ad8*/ 	.word	0x00009300


	//   ....[7]....
        /*0adc*/ 	.word	0x00009380


	//   ....[8]....
        /*0ae0*/ 	.word	0x000093b0


	//   ....[9]....
        /*0ae4*/ 	.word	0x00009420


	//----- nvinfo : EIATTR_MAX_THREADS
	.align		4
.L_49:
        /*0ae8*/ 	.byte	0x04, 0x05
        /*0aea*/ 	.short	(.L_51 - .L_50)
.L_50:
        /*0aec*/ 	.word	0x00000100
        /*0af0*/ 	.word	0x00000001
        /*0af4*/ 	.word	0x00000001


	//----- nvinfo : EIATTR_CRS_STACK_SIZE
	.align		4
.L_51:
        /*0af8*/ 	.byte	0x04, 0x1e
        /*0afa*/ 	.short	(.L_53 - .L_52)
.L_52:
        /*0afc*/ 	.word	0x00000000


	//----- nvinfo : EIATTR_CBANK_PARAM_SIZE
	.align		4
.L_53:
        /*0b00*/ 	.byte	0x03, 0x19
        /*0b02*/ 	.short	0x0800


	//----- nvinfo : EIATTR_PARAM_CBANK
	.align		4
        /*0b04*/ 	.byte	0x04, 0x0a
        /*0b06*/ 	.short	(.L_55 - .L_54)
	.align		4
.L_54:
        /*0b08*/ 	.word	index@(.nv.constant0._ZN7cutlass13device_kernelINS_4gemm6kernel13GemmUniversalIN4cute5tupleIJiiiiEEENS1_10collective13CollectiveMmaINS1_35MainloopSm100TmaUmmaWarpSpecializedILi5ELi2ELi4ENS5_IJNS4_1CILi2EEENSA_ILi1EEESC_EEEEENS5_IJNSA_ILi256EEENSA_ILi128EEENSA_ILi32EEEEEENS_6half_tENS5_IJlSC_lEEESJ_SK_NS4_8TiledMMAINS4_8MMA_AtomIJNS4_26SM100_MMA_F16BF16_2x1SM_SSISJ_SJ_fLi256ELi128ELNS4_4UMMA5MajorE0ELSP_0ELNSO_7ScaleInE0ELSQ_0EEEEEENS4_6LayoutINS5_IJSC_SC_SC_EEENS5_IJNSA_ILi0EEESV_SV_EEEEENS5_IJNS4_10UnderscoreESY_SY_EEEEENS4_18SM100_TMA_2SM_LOADENS4_14ComposedLayoutINS4_7SwizzleILi2ELi4ELi3EEENS4_18smem_ptr_flag_bitsILi16EEENST_INS5_IJNSA_ILi8EEESH_EEENS5_IJSH_SC_EEEEEEEvNS4_8identityES11_S1B_vS1C_EENS_8epilogue10collective18CollectiveEpilogueINS1E_23Sm100TmaWarpSpecializedILi4ELi2ELi32ELb1ELb0EEEJNS5_IJSG_SG_SH_EEENS5_IJNST_ISG_SC_EENST_ISH_SC_EEEEESJ_SK_SJ_SK_NS1E_6fusion15FusionCallbacksIS1I_NS1N_17LinearCombinationISJ_fSJ_fLNS_15FloatRoundStyleE2EEES1J_S1M_JEEENS4_5SM1004TMEM4LOAD26SM100_TMEM_LOAD_32dp32b32xENS4_13SM90_TMA_LOADES1B_NS4_39AutoVectorizingCopyWithAssumedAlignmentILi128EEENS4_14SM90_TMA_STOREES1B_S1Z_S1Z_EEEvvEEEEvNT_6ParamsE)
        /*0b0c*/ 	.short	0x0380
        /*0b0e*/ 	.short	0x0800


	//----- nvinfo : EIATTR_SW_WAR
	.align		4
.L_55:
        /*0b10*/ 	.byte	0x04, 0x36
        /*0b12*/ 	.short	(.L_57 - .L_56)
.L_56:
        /*0b14*/ 	.word	0x00000008
.L_57:


//--------------------- .nv.callgraph             --------------------------
	.section	.nv.callgraph,"",@"SHT_CUDA_CALLGRAPH"
	.align	4
	.sectionentsize	8
	.align		4
        /*0000*/ 	.word	0x00000000
	.align		4
        /*0004*/ 	.word	0xffffffff
	.align		4
        /*0008*/ 	.word	index@(_ZN7cutlass13device_kernelINS_4gemm6kernel13GemmUniversalIN4cute5tupleIJiiiiEEENS1_10collective13CollectiveMmaINS1_35MainloopSm100TmaUmmaWarpSpecializedILi5ELi2ELi4ENS5_IJNS4_1CILi2EEENSA_ILi1EEESC_EEEEENS5_IJNSA_ILi256EEENSA_ILi128EEENSA_ILi32EEEEEENS_6half_tENS5_IJlSC_lEEESJ_SK_NS4_8TiledMMAINS4_8MMA_AtomIJNS4_26SM100_MMA_F16BF16_2x1SM_SSISJ_SJ_fLi256ELi128ELNS4_4UMMA5MajorE0ELSP_0ELNSO_7ScaleInE0ELSQ_0EEEEEENS4_6LayoutINS5_IJSC_SC_SC_EEENS5_IJNSA_ILi0EEESV_SV_EEEEENS5_IJNS4_10UnderscoreESY_SY_EEEEENS4_18SM100_TMA_2SM_LOADENS4_14ComposedLayoutINS4_7SwizzleILi2ELi4ELi3EEENS4_18smem_ptr_flag_bitsILi16EEENST_INS5_IJNSA_ILi8EEESH_EEENS5_IJSH_SC_EEEEEEEvNS4_8identityES11_S1B_vS1C_EENS_8epilogue10collective18CollectiveEpilogueINS1E_23Sm100TmaWarpSpecializedILi4ELi2ELi32ELb1ELb0EEEJNS5_IJSG_SG_SH_EEENS5_IJNST_ISG_SC_EENST_ISH_SC_EEEEESJ_SK_SJ_SK_NS1E_6fusion15FusionCallbacksIS1I_NS1N_17LinearCombinationISJ_fSJ_fLNS_15FloatRoundStyleE2EEES1J_S1M_JEEENS4_5SM1004TMEM4LOAD26SM100_TMEM_LOAD_32dp32b32xENS4_13SM90_TMA_LOADES1B_NS4_39AutoVectorizingCopyWithAssumedAlignmentILi128EEENS4_14SM90_TMA_STOREES1B_S1Z_S1Z_EEEvvEEEEvNT_6ParamsE)
	.align		4
        /*000c*/ 	.word	index@(__assertfail)
	.align		4
        /*0010*/ 	.word	0x00000000
	.align		4
        /*0014*/ 	.word	0xfffffffe
	.align		4
        /*0018*/ 	.word	0x00000000
	.align		4
        /*001c*/ 	.word	0xfffffffd
	.align		4
        /*0020*/ 	.word	0x00000000
	.align		4
        /*0024*/ 	.word	0xfffffffc


//--------------------- .nv.constant4             --------------------------
	.section	.nv.constant4,"a",@progbits
	.align	8
	.align		8
.nv.constant4:
        /*0000*/ 	.dword	__assertfail
	.align		8
        /*0008*/ 	.dword	__unnamed_1
	.align		8
        /*0010*/ 	.dword	__unnamed_2
	.align		8
        /*0018*/ 	.dword	_ZN39_INTERNAL_a44ee15b_4_k_cu_2c708ab3_71304cuda3std3__45__cpo5beginE
	.align		8
        /*0020*/ 	.dword	_ZN39_INTERNAL_a44ee15b_4_k_cu_2c708ab3_71304cuda3std3__45__cpo3endE
	.align		8
        /*0028*/ 	.dword	_ZN39_INTERNAL_a44ee15b_4_k_cu_2c708ab3_71304cuda3std3__45__cpo6cbeginE
	.align		8
        /*0030*/ 	.dword	_ZN39_INTERNAL_a44ee15b_4_k_cu_2c708ab3_71304cuda3std3__45__cpo4cendE
	.align		8
        /*0038*/ 	.dword	_ZN39_INTERNAL_a44ee15b_4_k_cu_2c708ab3_71304cuda3std3__441_GLOBAL__N__a44ee15b_4_k_cu_2c708ab3_71306ignoreE
	.align		8
        /*0040*/ 	.dword	_ZN39_INTERNAL_a44ee15b_4_k_cu_2c708ab3_71304cuda3std3__419piecewise_constructE
	.align		8
        /*0048*/ 	.dword	_ZN39_INTERNAL_a44ee15b_4_k_cu_2c708ab3_71304cuda3std3__48in_placeE
	.align		8
        /*0050*/ 	.dword	_ZN39_INTERNAL_a44ee15b_4_k_cu_2c708ab3_71304cuda3std6ranges3__45__cpo4swapE
	.align		8
        /*0058*/ 	.dword	_ZN39_INTERNAL_a44ee15b_4_k_cu_2c708ab3_71304cuda3std6ranges3__45__cpo9iter_moveE
	.align		8
        /*0060*/ 	.dword	_ZN39_INTERNAL_a44ee15b_4_k_cu_2c708ab3_71304cute7productE
	.align		8
        /*0068*/ 	.dword	_ZN39_INTERNAL_a44ee15b_4_k_cu_2c708ab3_71304cute1_E
	.align		8
        /*0070*/ 	.dword	$str$25
	.align		8
        /*0078*/ 	.dword	$str$26
	.align		8
        /*0080*/ 	.dword	$str$27
	.align		8
        /*0088*/ 	.dword	$str$28


//--------------------- .text._ZN7cutlass13device_kernelINS_4gemm6kernel13GemmUniversalIN4cute5tupleIJiiiiEEENS1_10collective13CollectiveMmaINS1_35MainloopSm100TmaUmmaWarpSpecializedILi5ELi2ELi4ENS5_IJNS4_1CILi2EEENSA_ILi1EEESC_EEEEENS5_IJNSA_ILi256EEENSA_ILi128EEENSA_ILi32EEEEEENS_6half_tENS5_IJlSC_lEEESJ_SK_NS4_8TiledMMAINS4_8MMA_AtomIJNS4_26SM100_MMA_F16BF16_2x1SM_SSISJ_SJ_fLi256ELi128ELNS4_4UMMA5MajorE0ELSP_0ELNSO_7ScaleInE0ELSQ_0EEEEEENS4_6LayoutINS5_IJSC_SC_SC_EEENS5_IJNSA_ILi0EEESV_SV_EEEEENS5_IJNS4_10UnderscoreESY_SY_EEEEENS4_18SM100_TMA_2SM_LOADENS4_14ComposedLayoutINS4_7SwizzleILi2ELi4ELi3EEENS4_18smem_ptr_flag_bitsILi16EEENST_INS5_IJNSA_ILi8EEESH_EEENS5_IJSH_SC_EEEEEEEvNS4_8identityES11_S1B_vS1C_EENS_8epilogue10collective18CollectiveEpilogueINS1E_23Sm100TmaWarpSpecializedILi4ELi2ELi32ELb1ELb0EEEJNS5_IJSG_SG_SH_EEENS5_IJNST_ISG_SC_EENST_ISH_SC_EEEEESJ_SK_SJ_SK_NS1E_6fusion15FusionCallbacksIS1I_NS1N_17LinearCombinationISJ_fSJ_fLNS_15FloatRoundStyleE2EEES1J_S1M_JEEENS4_5SM1004TMEM4LOAD26SM100_TMEM_LOAD_32dp32b32xENS4_13SM90_TMA_LOADES1B_NS4_39AutoVectorizingCopyWithAssumedAlignmentILi128EEENS4_14SM90_TMA_STOREES1B_S1Z_S1Z_EEEvvEEEEvNT_6ParamsE --------------------------
	.section	.text._ZN7cutlass13device_kernelINS_4gemm6kernel13GemmUniversalIN4cute5tupleIJiiiiEEENS1_10collective13CollectiveMmaINS1_35MainloopSm100TmaUmmaWarpSpecializedILi5ELi2ELi4ENS5_IJNS4_1CILi2EEENSA_ILi1EEESC_EEEEENS5_IJNSA_ILi256EEENSA_ILi128EEENSA_ILi32EEEEEENS_6half_tENS5_IJlSC_lEEESJ_SK_NS4_8TiledMMAINS4_8MMA_AtomIJNS4_26SM100_MMA_F16BF16_2x1SM_SSISJ_SJ_fLi256ELi128ELNS4_4UMMA5MajorE0ELSP_0ELNSO_7ScaleInE0ELSQ_0EEEEEENS4_6LayoutINS5_IJSC_SC_SC_EEENS5_IJNSA_ILi0EEESV_SV_EEEEENS5_IJNS4_10UnderscoreESY_SY_EEEEENS4_18SM100_TMA_2SM_LOADENS4_14ComposedLayoutINS4_7SwizzleILi2ELi4ELi3EEENS4_18smem_ptr_flag_bitsILi16EEENST_INS5_IJNSA_ILi8EEESH_EEENS5_IJSH_SC_EEEEEEEvNS4_8identityES11_S1B_vS1C_EENS_8epilogue10collective18CollectiveEpilogueINS1E_23Sm100TmaWarpSpecializedILi4ELi2ELi32ELb1ELb0EEEJNS5_IJSG_SG_SH_EEENS5_IJNST_ISG_SC_EENST_ISH_SC_EEEEESJ_SK_SJ_SK_NS1E_6fusion15FusionCallbacksIS1I_NS1N_17LinearCombinationISJ_fSJ_fLNS_15FloatRoundStyleE2EEES1J_S1M_JEEENS4_5SM1004TMEM4LOAD26SM100_TMEM_LOAD_32dp32b32xENS4_13SM90_TMA_LOADES1B_NS4_39AutoVectorizingCopyWithAssumedAlignmentILi128EEENS4_14SM90_TMA_STOREES1B_S1Z_S1Z_EEEvvEEEEvNT_6ParamsE,"ax",@progbits
	.align	128
.text._ZN7cutlass13device_kernelINS_4gemm6kernel13GemmUniversalIN4cute5tupleIJiiiiEEENS1_10collective13CollectiveMmaINS1_35MainloopSm100TmaUmmaWarpSpecializedILi5ELi2ELi4ENS5_IJNS4_1CILi2EEENSA_ILi1EEESC_EEEEENS5_IJNSA_ILi256EEENSA_ILi128EEENSA_ILi32EEEEEENS_6half_tENS5_IJlSC_lEEESJ_SK_NS4_8TiledMMAINS4_8MMA_AtomIJNS4_26SM100_MMA_F16BF16_2x1SM_SSISJ_SJ_fLi256ELi128ELNS4_4UMMA5MajorE0ELSP_0ELNSO_7ScaleInE0ELSQ_0EEEEEENS4_6LayoutINS5_IJSC_SC_SC_EEENS5_IJNSA_ILi0EEESV_SV_EEEEENS5_IJNS4_10UnderscoreESY_SY_EEEEENS4_18SM100_TMA_2SM_LOADENS4_14ComposedLayoutINS4_7SwizzleILi2ELi4ELi3EEENS4_18smem_ptr_flag_bitsILi16EEENST_INS5_IJNSA_ILi8EEESH_EEENS5_IJSH_SC_EEEEEEEvNS4_8identityES11_S1B_vS1C_EENS_8epilogue10collective18CollectiveEpilogueINS1E_23Sm100TmaWarpSpecializedILi4ELi2ELi32ELb1ELb0EEEJNS5_IJSG_SG_SH_EEENS5_IJNST_ISG_SC_EENST_ISH_SC_EEEEESJ_SK_SJ_SK_NS1E_6fusion15FusionCallbacksIS1I_NS1N_17LinearCombinationISJ_fSJ_fLNS_15FloatRoundStyleE2EEES1J_S1M_JEEENS4_5SM1004TMEM4LOAD26SM100_TMEM_LOAD_32dp32b32xENS4_13SM90_TMA_LOADES1B_NS4_39AutoVectorizingCopyWithAssumedAlignmentILi128EEENS4_14SM90_TMA_STOREES1B_S1Z_S1Z_EEEvvEEEEvNT_6ParamsE:
        .type           _ZN7cutlass13device_kernelINS_4gemm6kernel13GemmUniversalIN4cute5tupleIJiiiiEEENS1_10collective13CollectiveMmaINS1_35MainloopSm100TmaUmmaWarpSpecializedILi5ELi2ELi4ENS5_IJNS4_1CILi2EEENSA_ILi1EEESC_EEEEENS5_IJNSA_ILi256EEENSA_ILi128EEENSA_ILi32EEEEEENS_6half_tENS5_IJlSC_lEEESJ_SK_NS4_8TiledMMAINS4_8MMA_AtomIJNS4_26SM100_MMA_F16BF16_2x1SM_SSISJ_SJ_fLi256ELi128ELNS4_4UMMA5MajorE0ELSP_0ELNSO_7ScaleInE0ELSQ_0EEEEEENS4_6LayoutINS5_IJSC_SC_SC_EEENS5_IJNSA_ILi0EEESV_SV_EEEEENS5_IJNS4_10UnderscoreESY_SY_EEEEENS4_18SM100_TMA_2SM_LOADENS4_14ComposedLayoutINS4_7SwizzleILi2ELi4ELi3EEENS4_18smem_ptr_flag_bitsILi16EEENST_INS5_IJNSA_ILi8EEESH_EEENS5_IJSH_SC_EEEEEEEvNS4_8identityES11_S1B_vS1C_EENS_8epilogue10collective18CollectiveEpilogueINS1E_23Sm100TmaWarpSpecializedILi4ELi2ELi32ELb1ELb0EEEJNS5_IJSG_SG_SH_EEENS5_IJNST_ISG_SC_EENST_ISH_SC_EEEEESJ_SK_SJ_SK_NS1E_6fusion15FusionCallbacksIS1I_NS1N_17LinearCombinationISJ_fSJ_fLNS_15FloatRoundStyleE2EEES1J_S1M_JEEENS4_5SM1004TMEM4LOAD26SM100_TMEM_LOAD_32dp32b32xENS4_13SM90_TMA_LOADES1B_NS4_39AutoVectorizingCopyWithAssumedAlignmentILi128EEENS4_14SM90_TMA_STOREES1B_S1Z_S1Z_EEEvvEEEEvNT_6ParamsE,@function
        .size           _ZN7cutlass13device_kernelINS_4gemm6kernel13GemmUniversalIN4cute5tupleIJiiiiEEENS1_10collective13CollectiveMmaINS1_35MainloopSm100TmaUmmaWarpSpecializedILi5ELi2ELi4ENS5_IJNS4_1CILi2EEENSA_ILi1EEESC_EEEEENS5_IJNSA_ILi256EEENSA_ILi128EEENSA_ILi32EEEEEENS_6half_tENS5_IJlSC_lEEESJ_SK_NS4_8TiledMMAINS4_8MMA_AtomIJNS4_26SM100_MMA_F16BF16_2x1SM_SSISJ_SJ_fLi256ELi128ELNS4_4UMMA5MajorE0ELSP_0ELNSO_7ScaleInE0ELSQ_0EEEEEENS4_6LayoutINS5_IJSC_SC_SC_EEENS5_IJNSA_ILi0EEESV_SV_EEEEENS5_IJNS4_10UnderscoreESY_SY_EEEEENS4_18SM100_TMA_2SM_LOADENS4_14ComposedLayoutINS4_7SwizzleILi2ELi4ELi3EEENS4_18smem_ptr_flag_bitsILi16EEENST_INS5_IJNSA_ILi8EEESH_EEENS5_IJSH_SC_EEEEEEEvNS4_8identityES11_S1B_vS1C_EENS_8epilogue10collective18CollectiveEpilogueINS1E_23Sm100TmaWarpSpecializedILi4ELi2ELi32ELb1ELb0EEEJNS5_IJSG_SG_SH_EEENS5_IJNST_ISG_SC_EENST_ISH_SC_EEEEESJ_SK_SJ_SK_NS1E_6fusion15FusionCallbacksIS1I_NS1N_17LinearCombinationISJ_fSJ_fLNS_15FloatRoundStyleE2EEES1J_S1M_JEEENS4_5SM1004TMEM4LOAD26SM100_TMEM_LOAD_32dp32b32xENS4_13SM90_TMA_LOADES1B_NS4_39AutoVectorizingCopyWithAssumedAlignmentILi128EEENS4_14SM90_TMA_STOREES1B_S1Z_S1Z_EEEvvEEEEvNT_6ParamsE,(.L_x_200 - _ZN7cutlass13device_kernelINS_4gemm6kernel13GemmUniversalIN4cute5tupleIJiiiiEEENS1_10collective13CollectiveMmaINS1_35MainloopSm100TmaUmmaWarpSpecializedILi5ELi2ELi4ENS5_IJNS4_1CILi2EEENSA_ILi1EEESC_EEEEENS5_IJNSA_ILi256EEENSA_ILi128EEENSA_ILi32EEEEEENS_6half_tENS5_IJlSC_lEEESJ_SK_NS4_8TiledMMAINS4_8MMA_AtomIJNS4_26SM100_MMA_F16BF16_2x1SM_SSISJ_SJ_fLi256ELi128ELNS4_4UMMA5MajorE0ELSP_0ELNSO_7ScaleInE0ELSQ_0EEEEEENS4_6LayoutINS5_IJSC_SC_SC_EEENS5_IJNSA_ILi0EEESV_SV_EEEEENS5_IJNS4_10UnderscoreESY_SY_EEEEENS4_18SM100_TMA_2SM_LOADENS4_14ComposedLayoutINS4_7SwizzleILi2ELi4ELi3EEENS4_18smem_ptr_flag_bitsILi16EEENST_INS5_IJNSA_ILi8EEESH_EEENS5_IJSH_SC_EEEEEEEvNS4_8identityES11_S1B_vS1C_EENS_8epilogue10collective18CollectiveEpilogueINS1E_23Sm100TmaWarpSpecializedILi4ELi2ELi32ELb1ELb0EEEJNS5_IJSG_SG_SH_EEENS5_IJNST_ISG_SC_EENST_ISH_SC_EEEEESJ_SK_SJ_SK_NS1E_6fusion15FusionCallbacksIS1I_NS1N_17LinearCombinationISJ_fSJ_fLNS_15FloatRoundStyleE2EEES1J_S1M_JEEENS4_5SM1004TMEM4LOAD26SM100_TMEM_LOAD_32dp32b32xENS4_13SM90_TMA_LOADES1B_NS4_39AutoVectorizingCopyWithAssumedAlignmentILi128EEENS4_14SM90_TMA_STOREES1B_S1Z_S1Z_EEEvvEEEEvNT_6ParamsE)
        .other          _ZN7cutlass13device_kernelINS_4gemm6kernel13GemmUniversalIN4cute5tupleIJiiiiEEENS1_10collective13CollectiveMmaINS1_35MainloopSm100TmaUmmaWarpSpecializedILi5ELi2ELi4ENS5_IJNS4_1CILi2EEENSA_ILi1EEESC_EEEEENS5_IJNSA_ILi256EEENSA_ILi128EEENSA_ILi32EEEEEENS_6half_tENS5_IJlSC_lEEESJ_SK_NS4_8TiledMMAINS4_8MMA_AtomIJNS4_26SM100_MMA_F16BF16_2x1SM_SSISJ_SJ_fLi256ELi128ELNS4_4UMMA5MajorE0ELSP_0ELNSO_7ScaleInE0ELSQ_0EEEEEENS4_6LayoutINS5_IJSC_SC_SC_EEENS5_IJNSA_ILi0EEESV_SV_EEEEENS5_IJNS4_10UnderscoreESY_SY_EEEEENS4_18SM100_TMA_2SM_LOADENS4_14ComposedLayoutINS4_7SwizzleILi2ELi4ELi3EEENS4_18smem_ptr_flag_bitsILi16EEENST_INS5_IJNSA_ILi8EEESH_EEENS5_IJSH_SC_EEEEEEEvNS4_8identityES11_S1B_vS1C_EENS_8epilogue10collective18CollectiveEpilogueINS1E_23Sm100TmaWarpSpecializedILi4ELi2ELi32ELb1ELb0EEEJNS5_IJSG_SG_SH_EEENS5_IJNST_ISG_SC_EENST_ISH_SC_EEEEESJ_SK_SJ_SK_NS1E_6fusion15FusionCallbacksIS1I_NS1N_17LinearCombinationISJ_fSJ_fLNS_15FloatRoundStyleE2EEES1J_S1M_JEEENS4_5SM1004TMEM4LOAD26SM100_TMEM_LOAD_32dp32b32xENS4_13SM90_TMA_LOADES1B_NS4_39AutoVectorizingCopyWithAssumedAlignmentILi128EEENS4_14SM90_TMA_STOREES1B_S1Z_S1Z_EEEvvEEEEvNT_6ParamsE,@"STO_CUDA_ENTRY STV_DEFAULT"
_ZN7cutlass13device_kernelINS_4gemm6kernel13GemmUniversalIN4cute5tupleIJiiiiEEENS1_10collective13CollectiveMmaINS1_35MainloopSm100TmaUmmaWarpSpecializedILi5ELi2ELi4ENS5_IJNS4_1CILi2EEENSA_ILi1EEESC_EEEEENS5_IJNSA_ILi256EEENSA_ILi128EEENSA_ILi32EEEEEENS_6half_tENS5_IJlSC_lEEESJ_SK_NS4_8TiledMMAINS4_8MMA_AtomIJNS4_26SM100_MMA_F16BF16_2x1SM_SSISJ_SJ_fLi256ELi128ELNS4_4UMMA5MajorE0ELSP_0ELNSO_7ScaleInE0ELSQ_0EEEEEENS4_6LayoutINS5_IJSC_SC_SC_EEENS5_IJNSA_ILi0EEESV_SV_EEEEENS5_IJNS4_10UnderscoreESY_SY_EEEEENS4_18SM100_TMA_2SM_LOADENS4_14ComposedLayoutINS4_7SwizzleILi2ELi4ELi3EEENS4_18smem_ptr_flag_bitsILi16EEENST_INS5_IJNSA_ILi8EEESH_EEENS5_IJSH_SC_EEEEEEEvNS4_8identityES11_S1B_vS1C_EENS_8epilogue10collective18CollectiveEpilogueINS1E_23Sm100TmaWarpSpecializedILi4ELi2ELi32ELb1ELb0EEEJNS5_IJSG_SG_SH_EEENS5_IJNST_ISG_SC_EENST_ISH_SC_EEEEESJ_SK_SJ_SK_NS1E_6fusion15FusionCallbacksIS1I_NS1N_17LinearCombinationISJ_fSJ_fLNS_15FloatRoundStyleE2EEES1J_S1M_JEEENS4_5SM1004TMEM4LOAD26SM100_TMEM_LOAD_32dp32b32xENS4_13SM90_TMA_LOADES1B_NS4_39AutoVectorizingCopyWithAssumedAlignmentILi128EEENS4_14SM90_TMA_STOREES1B_S1Z_S1Z_EEEvvEEEEvNT_6ParamsE:
[----:B------:R-:W1:Y:S01]  /*0000*/  LDC R1, c[0x0][0x37c] ;  /* 0x0000df00ff017b82 */ /* 0x000e620000000800 */
[----:B------:R-:W2:Y:S01]  /*0010*/  S2R R105, SR_TID.X ;  /* 0x0000000000697919 */ /* 0x000ea20000002100 */
[----:B------:R-:W3:Y:S06]  /*0020*/  LDCU.64 UR6, c[0x0][0x890] ;  /* 0x00011200ff0677ac */ /* 0x000eec0008000a00 */
[----:B------:R-:W4:Y:S01]  /*0030*/  S2UR UR37, SR_CgaCtaId ;  /* 0x00000000002579c3 */ /* 0x000f220000008800 */
[----:B------:R-:W-:Y:S02]  /*0040*/  PRMT R92, RZ, 0x7610, R92 ;  /* 0x00007610ff5c7816 */ /* 0x000fe4000000005c */
[----:B------:R-:W-:Y:S01]  /*0050*/  ELECT P1, URZ, PT ;  /* 0x0000000000ff782f */ /* 0x000fe20003820000 */
[----:B------:R-:W1:Y:S01]  /*0060*/  LDCU.64 UR46, c[0x0][0x358] ;  /* 0x00006b00ff2e77ac */ /* 0x000e620008000a00 */
[----:B---3--:R-:W-:-:S04]  /*0070*/  UISETP.NE.U32.AND UP0, UPT, UR6, URZ, UPT ;  /* 0x000000ff0600728c */ /* 0x008fc8000bf05070 */
[----:B------:R-:W-:Y:S02]  /*0080*/  UISETP.NE.AND.EX UP0, UPT, UR7, URZ, UPT, UP0 ;  /* 0x000000ff0700728c */ /* 0x000fe4000bf05300 */
[----:B----4-:R-:W-:Y:S02]  /*0090*/  ULOP3.LUT UR5, UR37, 0x1, URZ, 0xc0, !UPT ;  /* 0x0000000125057892 */ /* 0x010fe4000f8ec0ff */
[----:B------:R-:W-:Y:S01]  /*00a0*/  ULOP3.LUT UR4, UR37, 0x1, URZ, 0x3c, !UPT ;  /* 0x0000000125047892 */ /* 0x000fe2000f8e3cff */
[----:B--2---:R-:W-:-:S05]  /*00b0*/  SHF.R.U32.HI R96, RZ, 0x5, R105 ;  /* 0x00000005ff607819 */ /* 0x004fca0000011669 */
[----:B------:R-:W2:Y:S02]  /*00c0*/  SHFL.IDX PT, R0, R96, RZ, 0x1f ;  /* 0x00001fff60007589 */ /* 0x000ea400000e0000 */
[----:B--2---:R-:W-:Y:S01]  /*00d0*/  R2UR UR10, R0 ;  /* 0x00000000000a72ca */ /* 0x004fe200000e0000 */
[----:B-1----:R-:W-:-:S14]  /*00e0*/  BRA.U UP0, `(.L_x_0) ;  /* 0x00000001002c7547 */ /* 0x002fdc000b800000 */
[----:B------:R-:W1:Y:S02]  /*00f0*/  LDCU.64 UR8, c[0x0][0x888] ;  /* 0x00011100ff0877ac */ /* 0x000e640008000a00 */
[----:B-1----:R-:W-:-:S04]  /*0100*/  UISETP.NE.U32.AND UP0, UPT, UR8, URZ, UPT ;  /* 0x000000ff0800728c */ /* 0x002fc8000bf05070 */
[----:B------:R-:W-:-:S09]  /*0110*/  UISETP.NE.AND.EX UP0, UPT, UR9, URZ, UPT, UP0 ;  /* 0x000000ff0900728c */ /* 0x000fd2000bf05300 */
[----:B------:R-:W-:Y:S05]  /*0120*/  BRA.U !UP0, `(.L_x_1) ;  /* 0x0000000108107547 */ /* 0x000fea000b800000 */
[----:B------:R-:W1:Y:S02]  /*0130*/  LDC.64 R2, c[0x0][0x888] ;  /* 0x00022200ff027b82 */ /* 0x000e640000000a00 */
[----:B-1----:R1:W5:Y:S01]  /*0140*/  LDG.E R49, desc[UR46][R2.64] ;  /* 0x0000002e02317981 */ /* 0x002362000c1e1900 */
[----:B------:R-:W-:Y:S01]  /*0150*/  HFMA2 R92, -RZ, RZ, 0, 5.9604644775390625e-08 ;  /* 0x00000001ff5c7431 */ /* 0x000fe200000001ff */
[----:B------:R-:W-:Y:S05]  /*0160*/  BRA `(.L_x_0) ;  /* 0x00000000000c7947 */ /* 0x000fea0003800000 */
.L_x_1:
[----:B------:R-:W1:Y:S01]  /*0170*/  LDCU UR8, c[0x0][0x880] ;  /* 0x00011000ff0877ac */ /* 0x000e620008000800 */
[----:B------:R-:W-:Y:S01]  /*0180*/  HFMA2 R92, -RZ, RZ, 0, 5.9604644775390625e-08 ;  /* 0x00000001ff5c7431 */ /* 0x000fe200000001ff */
[----:B-1----:R-:W-:-:S07]  /*0190*/  MOV R49, UR8 ;  /* 0x0000000800317c02 */ /* 0x002fce0008000f00 */
.L_x_0:
[----:B------:R-:W2:Y:S02]  /*01a0*/  LDCU.64 UR8, c[0x0][0x8b0] ;  /* 0x00011600ff0877ac */ /* 0x000ea40008000a00 */
[----:B--2---:R-:W-:-:S04]  /*01b0*/  UISETP.NE.U32.AND UP0, UPT, UR8, URZ, UPT ;  /* 0x000000ff0800728c */ /* 0x004fc8000bf05070 */
[----:B------:R-:W-:-:S09]  /*01c0*/  UISETP.NE.AND.EX UP0, UPT, UR9, URZ, UPT, UP0 ;  /* 0x000000ff0900728c */ /* 0x000fd2000bf05300 */
[----:B------:R-:W-:Y:S05]  /*01d0*/  BRA.U UP0, `(.L_x_2) ;  /* 0x0000000100247547 */ /* 0x000fea000b800000 */
[----:B------:R-:W2:Y:S02]  /*01e0*/  LDCU.64 UR8, c[0x0][0x8a8] ;  /* 0x00011500ff0877ac */ /* 0x000ea40008000a00 */
[----:B--2---:R-:W-:-:S04]  /*01f0*/  UISETP.NE.U32.AND UP0, UPT, UR8, URZ, UPT ;  /* 0x000000ff0800728c */ /* 0x004fc8000bf05070 */
[----:B------:R-:W-:-:S09]  /*0200*/  UISETP.NE.AND.EX UP0, UPT, UR9, URZ, UPT, UP0 ;  /* 0x000000ff0900728c */ /* 0x000fd2000bf05300 */
[----:B------:R-:W-:Y:S05]  /*0210*/  BRA.U !UP0, `(.L_x_3) ;  /* 0x00000001080c7547 */ /* 0x000fea000b800000 */
[----:B-1----:R-:W1:Y:S02]  /*0220*/  LDC.64 R2, c[0x0][0x8a8] ;  /* 0x00022a00ff027b82 */ /* 0x002e640000000a00 */
[----:B-1----:R2:W5:Y:S01]  /*0230*/  LDG.E R47, desc[UR46][R2.64] ;  /* 0x0000002e022f7981 */ /* 0x002562000c1e1900 */
[----:B------:R-:W-:Y:S05]  /*0240*/  BRA `(.L_x_2) ;  /* 0x0000000000087947 */ /* 0x000fea0003800000 */
.L_x_3:
[----:B------:R-:W2:Y:S02]  /*0250*/  LDCU UR8, c[0x0][0x8a0] ;  /* 0x00011400ff0877ac */ /* 0x000ea40008000800 */
[----:B--2---:R-:W-:Y:S02]  /*0260*/  MOV R47, UR8 ;  /* 0x00000008002f7c02 */ /* 0x004fe40008000f00 */
.L_x_2:
[----:B------:R-:W-:Y:S01]  /*0270*/  IMAD.U32 R0, RZ, RZ, UR10 ;  /* 0x0000000aff007e24 */ /* 0x000fe2000f8e00ff */
[----:B------:R-:W-:Y:S04]  /*0280*/  BSSY.RECONVERGENT B0, `(.L_x_4) ;  /* 0x000000c000007945 */ /* 0x000fe80003800200 */
[C---:B------:R-:W-:Y:S02]  /*0290*/  ISETP.NE.OR P2, PT, R0.reuse, 0x1, !P1 ;  /* 0x000000010000780c */ /* 0x040fe40004f45670 */
[----:B------:R-:W-:-:S11]  /*02a0*/  ISETP.NE.OR P0, PT, R0, 0x3, !P1 ;  /* 0x000000030000780c */ /* 0x000fd60004f05670 */
[----:B------:R-:W-:Y:S05]  /*02b0*/  @P2 BRA `(.L_x_5) ;  /* 0x0000000000202947 */ /* 0x000fea0003800000 */
[----:B------:R-:W3:Y:S02]  /*02c0*/  LDCU.64 UR8, c[0x0][0x348] ;  /* 0x00006900ff0877ac */ /* 0x000ee40008000a00 */
[----:B---3--:R-:W-:Y:S02]  /*02d0*/  UIADD3 UR12, UP1, UPT, UR8, 0x80, URZ ;  /* 0x00000080080c7890 */ /* 0x008fe4000ff3e0ff */
[----:B------:R-:W-:Y:S02]  /*02e0*/  UIADD3 UR8, UP0, UPT, UR8, 0x180, URZ ;  /* 0x0000018008087890 */ /* 0x000fe4000ff1e0ff */
[----:B------:R-:W-:Y:S02]  /*02f0*/  UIADD3.X UR13, UPT, UPT, URZ, UR9, URZ, UP1, !UPT ;  /* 0x00000009ff0d7290 */ /* 0x000fe40008ffe4ff */
[----:B------:R-:W-:-:S07]  /*0300*/  UIADD3.X UR9, UPT, UPT, URZ, UR9, URZ, UP0, !UPT ;  /* 0x00000009ff097290 */ /* 0x000fce00087fe4ff */
[----:B------:R3:W-:Y:S02]  /*0310*/  UTMACCTL.PF [UR12] ;  /* 0x000000000c0079b9 */ /* 0x0007e40008040000 */
[----:B------:R3:W-:Y:S02]  /*0320*/  UTMACCTL.PF [UR8] ;  /* 0x00000000080079b9 */ /* 0x0007e40008040000 */
[----:B---3--:R-:W-:Y:S01]  /*0330*/  NOP ;  /* 0x0000000000007918 */ /* 0x008fe20000000000 */
.L_x_5:
[----:B------:R-:W-:Y:S05]  /*0340*/  BSYNC.RECONVERGENT B0 ;  /* 0x0000000000007941 */ /* 0x000fea0003800200 */
.L_x_4:
[----:B------:R-:W-:Y:S04]  /*0350*/  BSSY.RECONVERGENT B0, `(.L_x_6) ;  /* 0x000000a000007945 */ /* 0x000fe80003800200 */
        /* <DEDUP_REMOVED lines=9> */
.L_x_7:
[----:B------:R-:W-:Y:S05]  /*03f0*/  BSYNC.RECONVERGENT B0 ;  /* 0x0000000000007941 */ /* 0x000fea0003800200 */
.L_x_6:
[----:B------:R-:W3:Y:S01]  /*0400*/  LDCU.64 UR8, c[0x0][0x888] ;  /* 0x00011100ff0877ac */ /* 0x000ee20008000a00 */
[----:B------:R-:W-:Y:S02]  /*0410*/  UISETP.EQ.U32.AND UP1, UPT, UR6, URZ, UPT ;  /* 0x000000ff0600728c */ /* 0x000fe4000bf22070 */
[----:B------:R-:W-:Y:S02]  /*0420*/  UPLOP3.LUT UP5, UPT, UPT, UPT, UPT, 0x80, 0x8 ;  /* 0x000000000008789c */ /* 0x000fe40003faf070 */
[----:B---3--:R-:W-:-:S04]  /*0430*/  UISETP.NE.U32.AND UP0, UPT, UR8, URZ, UPT ;  /* 0x000000ff0800728c */ /* 0x008fc8000bf05070 */
[----:B------:R-:W-:-:S04]  /*0440*/  UISETP.NE.AND.EX UP0, UPT, UR9, URZ, UPT, UP0 ;  /* 0x000000ff0900728c */ /* 0x000fc8000bf05300 */
[----:B------:R-:W-:-:S04]  /*0450*/  UISETP.EQ.OR.EX UP2, UPT, UR7, URZ, !UP0, UP1 ;  /* 0x000000ff0700728c */ /* 0x000fc8000c742710 */
[----:B------:R-:W-:-:S05]  /*0460*/  UP2UR UR50, UPR, URZ, 0x4 ;  /* 0x00000004ff327883 */ /* 0x000fca0008000000 */
[----:B------:R-:W-:Y:S07]  /*0470*/  BRA.U !UP2, `(.L_x_8) ;  /* 0x000000010a207547 */ /* 0x000fee000b800000 */
[----:B------:R-:W-:Y:S01]  /*0480*/  UISETP.NE.U32.AND UP2, UPT, UR6, URZ, UPT ;  /* 0x000000ff0600728c */ /* 0x000fe2000bf45070 */
[----:B-----5:R-:W-:Y:S01]  /*0490*/  FSETP.NEU.AND P0, PT, R49, RZ, PT ;  /* 0x000000ff3100720b */ /* 0x020fe20003f0d000 */
[----:B------:R-:W-:Y:S02]  /*04a0*/  USEL UR6, URZ, 0xffffffff, UP0 ;  /* 0xffffffffff067887 */ /* 0x000fe40008000000 */
[----:B------:R-:W-:-:S10]  /*04b0*/  UISETP.NE.AND.EX UP2, UPT, UR7, URZ, UPT, UP2 ;  /* 0x000000ff0700728c */ /* 0x000fd4000bf45320 */
[----:B------:R-:W-:Y:S01]  /*04c0*/  VOTEU.ANY UP1, P0 ;  /* 0x0000000000ff7886 */ /* 0x000fe20000020100 */
[----:B------:R-:W-:-:S04]  /*04d0*/  @!UP2 USEL UR6, URZ, 0xffffffff, UP1 ;  /* 0xffffffffff06a887 */ /* 0x000fc80008800000 */
[----:B------:R-:W-:-:S04]  /*04e0*/  ULOP3.LUT UR6, UR6, 0x1, URZ, 0xc0, !UPT ;  /* 0x0000000106067892 */ /* 0x000fc8000f8ec0ff */
[----:B------:R-:W-:-:S11]  /*04f0*/  UISETP.NE.U32.AND UP5, UPT, UR6, 0x1, UPT ;  /* 0x000000010600788c */ /* 0x000fd6000bfa5070 */
.L_x_8:
[----:B------:R-:W3:Y:S01]  /*0500*/  SHFL.IDX PT, R0, R96, RZ, 0x1f ;  /* 0x00001fff60007589 */ /* 0x000ee200000e0000 */
[----:B------:R-:W-:-:S04]  /*0510*/  UISETP.NE.AND UP1, UPT, UR10, 0x2, UPT ;  /* 0x000000020a00788c */ /* 0x000fc8000bf25270 */
[----:B------:R-:W-:Y:S02]  /*0520*/  UISETP.EQ.AND UP2, UPT, UR5, URZ, !UP1 ;  /* 0x000000ff0500728c */ /* 0x000fe4000cf42270 */
[----:B------:R-:W-:-:S04]  /*0530*/  USEL UR6, URZ, 0x1, UP1 ;  /* 0x00000001ff067887 */ /* 0x000fc80008800000 */
[----:B------:R-:W-:Y:S02]  /*0540*/  PLOP3.LUT P5, PT, P1, PT, UP2, 0x80, 0x8 ;  /* 0x000000000008781c */ /* 0x000fe40000faf028 */
[----:B---3--:R-:W-:-:S13]  /*0550*/  ISETP.NE.AND P0, PT, R0, RZ, PT ;  /* 0x000000ff0000720c */ /* 0x008fda0003f05270 */
[----:B------:R-:W-:Y:S05]  /*0560*/  @P0 BRA `(.L_x_9) ;  /* 0x00000000004c0947 */ /* 0x000fea0003800000 */
[----:B------:R-:W-:Y:S01]  /*0570*/  UMOV UR8, 0x400 ;  /* 0x0000040000087882 */ /* 0x000fe20000000000 */
[----:B------:R-:W-:Y:S01]  /*0580*/  UMOV UR7, 0x1 ;  /* 0x0000000100077882 */ /* 0x000fe20000000000 */
[----:B------:R-:W-:Y:S02]  /*0590*/  ULEA UR8, UR37, UR8, 0x18 ;  /* 0x0000000825087291 */ /* 0x000fe4000f8ec0ff */
[----:B------:R-:W-:-:S04]  /*05a0*/  UIADD3 UR12, UPT, UPT, -UR7, 0x100000, URZ ;  /* 0x00100000070c7890 */ /* 0x000fc8000fffe1ff */
[----:B------:R-:W-:Y:S02]  /*05b0*/  USHF.L.U32 UR13, UR12, 0xb, URZ ;  /* 0x0000000b0c0d7899 */ /* 0x000fe400080006ff */
[----:B------:R-:W-:Y:S01]  /*05c0*/  USHF.L.U32 UR12, UR12, 0x1, URZ ;  /* 0x000000010c0c7899 */ /* 0x000fe200080006ff */
[----:B------:R-:W-:Y:S01]  /*05d0*/  ELECT P0, URZ, PT ;  /* 0x0000000000ff782f */ /* 0x000fe20003800000 */
[----:B------:R-:W3:Y:S10]  /*05e0*/  FENCE.VIEW.ASYNC.S ;  /* 0x00000000000073c6 */ /* 0x000ef40000000000 */
[----:B---3--:R3:W4:Y:S01]  /*05f0*/  SYNCS.EXCH.64 URZ, [UR8], UR12 ;  /* 0x0000000c08ff75b2 */ /* 0x0087220008000100 */
[----:B------:R3:W1:Y:S01]  /*0600*/  SYNCS.EXCH.64 URZ, [UR8+0x28], UR12 ;  /* 0x0000280c08ff75b2 */ /* 0x0006620008000100 */
        /* <DEDUP_REMOVED lines=8> */
[----:B------:R-:W-:Y:S01]  /*0690*/  NOP ;  /* 0x0000000000007918 */ /* 0x000fe20000000000 */
.L_x_9:
[----:B------:R-:W2:Y:S01]  /*06a0*/  SHFL.IDX PT, R0, R96, RZ, 0x1f ;  /* 0x00001fff60007589 */ /* 0x000ea200000e0000 */
[----:B------:R-:W-:Y:S01]  /*06b0*/  NOP ;  /* 0x0000000000007918 */ /* 0x000fe20000000000 */
[----:B--2---:R-:W-:-:S13]  /*06c0*/  ISETP.NE.AND P0, PT, R0, 0x1, PT ;  /* 0x000000010000780c */ /* 0x004fda0003f05270 */
[----:B------:R-:W-:Y:S05]  /*06d0*/  @P0 BRA `(.L_x_10) ;  /* 0x0000000000540947 */ /* 0x000fea0003800000 */
[----:B------:R-:W-:Y:S01]  /*06e0*/  UMOV UR9, 0x400 ;  /* 0x0000040000097882 */ /* 0x000fe20000000000 */
[----:B---3--:R-:W-:Y:S01]  /*06f0*/  UMOV UR8, 0x20 ;  /* 0x0000002000087882 */ /* 0x008fe20000000000 */
[----:B------:R-:W-:Y:S01]  /*0700*/  UMOV UR7, 0x80 ;  /* 0x0000008000077882 */ /* 0x000fe20000000000 */
[----:B------:R-:W-:Y:S02]  /*0710*/  ULEA UR9, UR37, UR9, 0x18 ;  /* 0x0000000925097291 */ /* 0x000fe4000f8ec0ff */
[----:B------:R-:W-:-:S04]  /*0720*/  UIADD3 UR12, UPT, UPT, -UR8, 0x100000, URZ ;  /* 0x00100000080c7890 */ /* 0x000fc8000fffe1ff */
[----:B------:R-:W-:Y:S02]  /*0730*/  USHF.L.U32 UR13, UR12, 0xb, URZ ;  /* 0x0000000b0c0d7899 */ /* 0x000fe400080006ff */
[----:B------:R-:W-:Y:S02]  /*0740*/  USHF.L.U32 UR12, UR12, 0x1, URZ ;  /* 0x000000010c0c7899 */ /* 0x000fe400080006ff */
[----:B------:R-:W-:-:S04]  /*0750*/  UIADD3 UR14, UPT, UPT, -UR7, 0x100000, URZ ;  /* 0x00100000070e7890 */ /* 0x000fc8000fffe1ff */
[----:B------:R-:W-:Y:S02]  /*0760*/  USHF.L.U32 UR15, UR14, 0xb, URZ ;  /* 0x0000000b0e0f7899 */ /* 0x000fe400080006ff */
[----:B------:R-:W-:Y:S01]  /*0770*/  USHF.L.U32 UR14, UR14, 0x1, URZ ;  /* 0x000000010e0e7899 */ /* 0x000fe200080006ff */
[----:B------:R-:W-:Y:S01]  /*0780*/  ELECT P0, URZ, PT ;  /* 0x0000000000ff782f */ /* 0x000fe20003800000 */
[----:B------:R-:W2:Y:S02]  /*0790*/  FENCE.VIEW.ASYNC.S ;  /* 0x00000000000073c6 */ /* 0x000ea40000000000 */
[----:B--2---:R2:W3:Y:S08]  /*07a0*/  SYNCS.EXCH.64 URZ, [UR9+0x50], UR12 ;  /* 0x0000500c09ff75b2 */ /* 0x0044f00008000100 */
        /* <DEDUP_REMOVED lines=8> */
.L_x_10:
[----:B------:R-:W4:Y:S01]  /*0830*/  SHFL.IDX PT, R0, R96, RZ, 0x1f ;  /* 0x00001fff60007589 */ /* 0x000f2200000e0000 */
[----:B------:R-:W-:Y:S01]  /*0840*/  NOP ;  /* 0x0000000000007918 */ /* 0x000fe20000000000 */
[----:B----4-:R-:W-:-:S13]  /*0850*/  ISETP.NE.AND P0, PT, R0, 0x3, PT ;  /* 0x000000030000780c */ /* 0x010fda0003f05270 */
[----:B------:R-:W-:Y:S05]  /*0860*/  @P0 BRA `(.L_x_11) ;  /* 0x00000000002c0947 */ /* 0x000fea0003800000 */
[----:B---3--:R-:W-:Y:S01]  /*0870*/  UMOV UR8, 0x400 ;  /* 0x0000040000087882 */ /* 0x008fe20000000000 */
[----:B------:R-:W-:Y:S01]  /*0880*/  UMOV UR7, 0x20 ;  /* 0x0000002000077882 */ /* 0x000fe20000000000 */
[----:B------:R-:W-:Y:S02]  /*0890*/  ULEA UR8, UR37, UR8, 0x18 ;  /* 0x0000000825087291 */ /* 0x000fe4000f8ec0ff */
[----:B--2---:R-:W-:-:S04]  /*08a0*/  UIADD3 UR12, UPT, UPT, -UR7, 0x100000, URZ ;  /* 0x00100000070c7890 */ /* 0x004fc8000fffe1ff */
[----:B------:R-:W-:Y:S02]  /*08b0*/  USHF.L.U32 UR13, UR12, 0xb, URZ ;  /* 0x0000000b0c0d7899 */ /* 0x000fe400080006ff */
[----:B------:R-:W-:Y:S01]  /*08c0*/  USHF.L.U32 UR12, UR12, 0x1, URZ ;  /* 0x000000010c0c7899 */ /* 0x000fe200080006ff */
[----:B------:R-:W-:Y:S01]  /*08d0*/  ELECT P0, URZ, PT ;  /* 0x0000000000ff782f */ /* 0x000fe20003800000 */
[----:B------:R-:W2:Y:S10]  /*08e0*/  FENCE.VIEW.ASYNC.S ;  /* 0x00000000000073c6 */ /* 0x000eb40000000000 */
[----:B--2---:R4:W2:Y:S01]  /*08f0*/  SYNCS.EXCH.64 URZ, [UR8+0x90], UR12 ;  /* 0x0000900c08ff75b2 */ /* 0x0048a20008000100 */
[----:B------:R4:W3:Y:S02]  /*0900*/  SYNCS.EXCH.64 URZ, [UR8+0x98], UR12 ;  /* 0x0000980c08ff75b2 */ /* 0x0008e40008000100 */
[----:B----4-:R-:W-:Y:S01]  /*0910*/  NOP ;  /* 0x0000000000007918 */ /* 0x010fe20000000000 */
.L_x_11:
[----:B------:R-:W4:Y:S01]  /*0920*/  SHFL.IDX PT, R0, R96, RZ, 0x1f ;  /* 0x00001fff60007589 */ /* 0x000f2200000e0000 */
[----:B------:R-:W-:Y:S01]  /*0930*/  NOP ;  /* 0x0000000000007918 */ /* 0x000fe20000000000 */
[----:B----4-:R-:W-:-:S13]  /*0940*/  ISETP.NE.AND P0, PT, R0, 0x4, PT ;  /* 0x000000040000780c */ /* 0x010fda0003f05270 */
[----:B------:R-:W-:Y:S05]  /*0950*/  @P0 BRA `(.L_x_12) ;  /* 0x0000000000480947 */ /* 0x000fea0003800000 */
[----:B--2---:R-:W-:Y:S01]  /*0960*/  UMOV UR9, 0x1e0 ;  /* 0x000001e000097882 */ /* 0x004fe20000000000 */
[----:B---3--:R-:W-:Y:S01]  /*0970*/  UMOV UR8, 0x400 ;  /* 0x0000040000087882 */ /* 0x008fe20000000000 */
[----:B------:R-:W-:Y:S01]  /*0980*/  USEL UR9, UR9, 0x1a0, UP5 ;  /* 0x000001a009097887 */ /* 0x000fe2000a800000 */
        /* <DEDUP_REMOVED lines=10> */
[----:B--2---:R4:W2:Y:S08]  /*0a30*/  SYNCS.EXCH.64 URZ, [UR8+0xa0], UR12 ;  /* 0x0000a00c08ff75b2 */ /* 0x0048b00008000100 */
[----:B------:R4:W3:Y:S01]  /*0a40*/  SYNCS.EXCH.64 URZ, [UR8+0xb0], UR14 ;  /* 0x0000b00e08ff75b2 */ /* 0x0008e20008000100 */
[----:B------:R4:W1:Y:S01]  /*0a50*/  SYNCS.EXCH.64 URZ, [UR8+0xa8], UR12 ;  /* 0x0000a80c08ff75b2 */ /* 0x0008620008000100 */
[----:B------:R4:W1:Y:S02]  /*0a60*/  SYNCS.EXCH.64 URZ, [UR8+0xb8], UR14 ;  /* 0x0000b80e08ff75b2 */ /* 0x0008640008000100 */
[----:B----4-:R-:W-:Y:S01]  /*0a70*/  NOP ;  /* 0x0000000000007918 */ /* 0x010fe20000000000 */
.L_x_12:
[----:B------:R-:W4:Y:S01]  /*0a80*/  SHFL.IDX PT, R0, R96, RZ, 0x1f ;  /* 0x00001fff60007589 */ /* 0x000f2200000e0000 */
[----:B------:R-:W-:Y:S01]  /*0a90*/  NOP ;  /* 0x0000000000007918 */ /* 0x000fe20000000000 */
[----:B----4-:R-:W-:-:S13]  /*0aa0*/  ISETP.NE.AND P0, PT, R0, 0x5, PT ;  /* 0x000000050000780c */ /* 0x010fda0003f05270 */
[----:B------:R-:W-:Y:S05]  /*0ab0*/  @P0 BRA `(.L_x_13) ;  /* 0x0000000000540947 */ /* 0x000fea0003800000 */
[----:B--2---:R-:W-:Y:S01]  /*0ac0*/  UMOV UR9, 0x400 ;  /* 0x0000040000097882 */ /* 0x004fe20000000000 */
        /* <DEDUP_REMOVED lines=14> */
[----:B------:R4:W1:Y:S01]  /*0bb0*/  SYNCS.EXCH.64 URZ, [UR9+0xe8], UR14 ;  /* 0x0000e80e09ff75b2 */ /* 0x0008620008000100 */
[----:B------:R4:W1:Y:S01]  /*0bc0*/  SYNCS.EXCH.64 URZ, [UR9+0xd0], UR12 ;  /* 0x0000d00c09ff75b2 */ /* 0x0008620008000100 */
[----:B------:R4:W1:Y:S01]  /*0bd0*/  SYNCS.EXCH.64 URZ, [UR9+0xf0], UR14 ;  /* 0x0000f00e09ff75b2 */ /* 0x0008620008000100 */
[----:B------:R4:W1:Y:S01]  /*0be0*/  SYNCS.EXCH.64 URZ, [UR9+0xd8], UR12 ;  /* 0x0000d80c09ff75b2 */ /* 0x0008620008000100 */
[----:B------:R4:W1:Y:S02]  /*0bf0*/  SYNCS.EXCH.64 URZ, [UR9+0xf8], UR14 ;  /* 0x0000f80e09ff75b2 */ /* 0x0008640008000100 */
[----:B----4-:R-:W-:Y:S01]  /*0c00*/  NOP ;  /* 0x0000000000007918 */ /* 0x010fe20000000000 */
.L_x_13:
[----:B------:R-:W4:Y:S01]  /*0c10*/  SHFL.IDX PT, R0, R96, RZ, 0x1f ;  /* 0x00001fff60007589 */ /* 0x000f2200000e0000 */
[----:B------:R-:W-:Y:S01]  /*0c20*/  ISETP.NE.OR P1, PT, RZ, UR10, !P1 ;  /* 0x0000000aff007c0c */ /* 0x000fe2000cf25670 */
        /* <DEDUP_REMOVED lines=12> */
[----:B------:R4:W3:Y:S01]  /*0cf0*/  SYNCS.EXCH.64 URZ, [UR8+0x110], UR12 ;  /* 0x0001100c08ff75b2 */ /* 0x0008e20008000100 */
[----:B------:R4:W1:Y:S01]  /*0d00*/  SYNCS.EXCH.64 URZ, [UR8+0x108], UR12 ;  /* 0x0001080c08ff75b2 */ /* 0x0008620008000100 */
[----:B------:R4:W1:Y:S02]  /*0d10*/  SYNCS.EXCH.64 URZ, [UR8+0x118], UR12 ;  /* 0x0001180c08ff75b2 */ /* 0x0008640008000100 */
[----:B----4-:R-:W-:Y:S01]  /*0d20*/  NOP ;  /* 0x0000000000007918 */ /* 0x010fe20000000000 */
.L_x_14:
[----:B------:R-:W-:Y:S01]  /*0d30*/  VOTEU.ALL UP1, P1 ;  /* 0x0000000000ff7886 */ /* 0x000fe20000820000 */
[----:B---3--:R-:W3:Y:S01]  /*0d40*/  LDCU UR8, c[0x0][0x36c] ;  /* 0x00006d80ff0877ac */ /* 0x008ee20008000800 */
[----:B------:R-:W-:Y:S01]  /*0d50*/  NOP ;  /* 0x0000000000007918 */ /* 0x000fe20000000000 */
[----:B------:R-:W-:Y:S01]  /*0d60*/  LOP3.LUT R10, R105, 0x1f, RZ, 0xc0, !PT ;  /* 0x0000001f690a7812 */ /* 0x000fe200078ec0ff */
[----:B--2---:R-:W-:Y:S01]  /*0d70*/  UMOV UR12, 0x20 ;  /* 0x00000020000c7882 */ /* 0x004fe20000000000 */
[----:B------:R-:W-:Y:S01]  /*0d80*/  @!UP1 UMOV UR7, 0x400 ;  /* 0x0000040000079882 */ /* 0x000fe20000000000 */
[----:B------:R-:W-:-:S04]  /*0d90*/  @!UP1 UIADD3 UR12, UPT, UPT, -UR12, 0x100000, URZ ;  /* 0x001000000c0c9890 */ /* 0x000fc8000fffe1ff */
[----:B------:R-:W-:Y:S02]  /*0da0*/  @!UP1 USHF.L.U32 UR13, UR12, 0xb, URZ ;  /* 0x0000000b0c0d9899 */ /* 0x000fe400080006ff */
[----:B------:R-:W-:Y:S02]  /*0db0*/  @!UP1 USHF.L.U32 UR12, UR12, 0x1, URZ ;  /* 0x000000010c0c9899 */ /* 0x000fe400080006ff */
[----:B------:R-:W-:Y:S01]  /*0dc0*/  @!UP1 ULEA UR7, UR37, UR7, 0x18 ;  /* 0x0000000725079291 */ /* 0x000fe2000f8ec0ff */
[----:B------:R-:W-:Y:S01]  /*0dd0*/  VOTEU.ALL UP1, P1 ;  /* 0x0000000000ff7886 */ /* 0x000fe20000820000 */
[----:B------:R-:W-:Y:S01]  /*0de0*/  UISETP.NE.AND UP4, UPT, UR10, URZ, UPT ;  /* 0x000000ff0a00728c */ /* 0x000fe2000bf85270 */
[----:B------:R-:W2:Y:S09]  /*0df0*/  FENCE.VIEW.ASYNC.S ;  /* 0x00000000000073c6 */ /* 0x000eb20000000000 */
[----:B--2---:R2:W4:Y:S01]  /*0e00*/  @!UP1 SYNCS.EXCH.64 URZ, [UR7+0x120], UR12 ;  /* 0x0001200c07ff95b2 */ /* 0x0045220008000100 */
[----:B---3--:R-:W-:-:S09]  /*0e10*/  UISETP.EQ.U32.AND UP1, UPT, UR8, 0x1, UPT ;  /* 0x000000010800788c */ /* 0x008fd2000bf22070 */
[----:B------:R-:W-:Y:S05]  /*0e20*/  BRA.U !UP1, `(.L_x_15) ;  /* 0x0000000109087547 */ /* 0x000fea000b800000 */
[----:B-1--4-:R-:W-:Y:S01]  /*0e30*/  UCGABAR_ARV ;  /* 0x00000000000079c7 */ /* 0x012fe20008000000 */
[----:B------:R-:W-:Y:S05]  /*0e40*/  BRA `(.L_x_16) ;  /* 0x0000000000047947 */ /* 0x000fea0003800000 */
.L_x_15:
[----:B-1--4-:R-:W-:Y:S01]  /*0e50*/  NOP ;  /* 0x0000000000007918 */ /* 0x012fe20000000000 */
.L_x_16:
[----:B------:R-:W1:Y:S01]  /*0e60*/  S2R R15, SR_CTAID.Y ;  /* 0x00000000000f7919 */ /* 0x000e620000002600 */
[----:B------:R-:W-:-:S05]  /*0e70*/  CS2R.32 R91, SR_CgaSize ;  /* 0x00000000005b7805 */ /* 0x000fca0000008a00 */
[----:B------:R-:W-:-:S05]  /*0e80*/  IMAD R91, R91, -0xa0, RZ ;  /* 0xffffff605b5b7824 */ /* 0x000fca00078e02ff */
[----:B--2---:R-:W-:-:S14]  /*0e90*/  R2UR UR7, R91 ;  /* 0x000000005b0772ca */ /* 0x004fdc00000e0000 */
[----:B------:R-:W2:Y:S01]  /*0ea0*/  LDCU UR7, c[0x0][UR7+0x2b4] ;  /* 0x00005680070777ac */ /* 0x000ea20008000800 */
[----:B------:R-:W-:-:S05]  /*0eb0*/  CS2R.32 R0, SR_CgaSize ;  /* 0x0000000000007805 */ /* 0x000fca0000008a00 */
[----:B------:R-:W-:-:S06]  /*0ec0*/  IMAD R0, R0, -0xa0, RZ ;  /* 0xffffff6000007824 */ /* 0x000fcc00078e02ff */
[----:B------:R-:W3:Y:S01]  /*0ed0*/  LDC R0, c[0x0][R0+0x2a4] ;  /* 0x0000a90000007b82 */ /* 0x000ee20000000800 */
[----:B------:R-:W-:Y:S01]  /*0ee0*/  PRMT R8, RZ, 0x7610, R8 ;  /* 0x00007610ff087816 */ /* 0x000fe20000000008 */
[----:B------:R-:W4:Y:S01]  /*0ef0*/  S2R R9, SR_CTAID.X ;  /* 0x0000000000097919 */ /* 0x000f220000002500 */
[----:B------:R-:W-:-:S05]  /*0f00*/  CS2R.32 R91, SR_CgaSize ;  /* 0x00000000005b7805 */ /* 0x000fca0000008a00 */
[----:B------:R-:W-:-:S05]  /*0f10*/  IMAD R91, R91, -0xa0, RZ ;  /* 0xffffff605b5b7824 */ /* 0x000fca00078e02ff */
[----:B------:R-:W-:-:S14]  /*0f20*/  R2UR UR8, R91 ;  /* 0x000000005b0872ca */ /* 0x000fdc00000e0000 */
[----:B------:R-:W3:Y:S01]  /*0f30*/  LDCU UR8, c[0x0][UR8+0x2b0] ;  /* 0x00005600080877ac */ /* 0x000ee20008000800 */
[----:B------:R-:W-:Y:S01]  /*0f40*/  UISETP.NE.AND UP2, UPT, UR10, 0x2, UPT ;  /* 0x000000020a00788c */ /* 0x000fe2000bf45270 */
[----:B------:R-:W2:Y:S01]  /*0f50*/  LDC R11, c[0x0][0xb24] ;  /* 0x0002c900ff0b7b82 */ /* 0x000ea20000000800 */
[----:B------:R-:W-:-:S05]  /*0f60*/  CS2R.32 R2, SR_CgaSize ;  /* 0x0000000000027805 */ /* 0x000fca0000008a00 */
[----:B------:R-:W-:-:S06]  /*0f70*/  IMAD R2, R2, -0xa0, RZ ;  /* 0xffffff6002027824 */ /* 0x000fcc00078e02ff */
[----:B------:R-:W3:Y:S08]  /*0f80*/  LDC R2, c[0x0][R2+0x2a0] ;  /* 0x0000a80002027b82 */ /* 0x000ef00000000800 */
[----:B------:R-:W3:Y:S01]  /*0f90*/  LDC R40, c[0x0][0xb24] ;  /* 0x0002c900ff287b82 */ /* 0x000ee20000000800 */
[----:B-1----:R-:W-:-:S07]  /*0fa0*/  I2FP.F32.U32 R90, R15 ;  /* 0x0000000f005a7245 */ /* 0x002fce0000201000 */
[----:B------:R-:W1:Y:S01]  /*0fb0*/  S2UR UR36, SR_CTAID.Z ;  /* 0x00000000002479c3 */ /* 0x000e620000002700 */
[----:B--2---:R-:W-:Y:S01]  /*0fc0*/  ISETP.GE.AND P0, PT, R11, 0x1, PT ;  /* 0x000000010b00780c */ /* 0x004fe20003f06270 */
[----:B----4-:R-:W-:Y:S01]  /*0fd0*/  IMAD.MOV.U32 R14, RZ, RZ, R9 ;  /* 0x000000ffff0e7224 */ /* 0x010fe200078e0009 */
[----:B------:R-:W-:Y:S01]  /*0fe0*/  I2FP.F32.U32 R91, R9 ;  /* 0x00000009005b7245 */ /* 0x000fe20000201000 */
[----:B------:R-:W-:Y:S01]  /*0ff0*/  FMUL R90, R90, UR7 ;  /* 0x000000075a5a7c20 */ /* 0x000fe20008400000 */
[----:B------:R-:W2:Y:S03]  /*1000*/  LDCU UR7, c[0x0][0xb30] ;  /* 0x00016600ff0777ac */ /* 0x000ea60008000800 */
[----:B---3--:R-:W-:Y:S02]  /*1010*/  FMUL R91, R91, UR8 ;  /* 0x000000085b5b7c20 */ /* 0x008fe40008400000 */
[----:B------:R-:W3:Y:S08]  /*1020*/  F2I.U32.TRUNC.NTZ R90, R90 ;  /* 0x0000005a005a7305 */ /* 0x000ef0000020f000 */
[----:B------:R-:W4:Y:S01]  /*1030*/  F2I.U32.TRUNC.NTZ R91, R91 ;  /* 0x0000005b005b7305 */ /* 0x000f22000020f000 */
[----:B--2---:R-:W-:Y:S01]  /*1040*/  UISETP.NE.AND UP3, UPT, UR7, 0x1, UPT ;  /* 0x000000010700788c */ /* 0x004fe2000bf65270 */
[----:B---3--:R-:W-:-:S05]  /*1050*/  IADD3 R90, PT, PT, -R90, RZ, RZ ;  /* 0x000000ff5a5a7210 */ /* 0x008fca0007ffe1ff */
[----:B------:R-:W-:Y:S01]  /*1060*/  IMAD R90, R0, R90, R15 ;  /* 0x0000005a005a7224 */ /* 0x000fe200078e020f */
[----:B------:R-:W-:Y:S01]  /*1070*/  PRMT R0, RZ, 0x7610, R0 ;  /* 0x00007610ff007816 */ /* 0x000fe20000000000 */
[----:B----4-:R-:W-:-:S04]  /*1080*/  IMAD.MOV R91, RZ, RZ, -R91 ;  /* 0x000000ffff5b7224 */ /* 0x010fc800078e0a5b */
[----:B------:R-:W-:Y:S01]  /*1090*/  IMAD R91, R2, R91, R9 ;  /* 0x0000005b025b7224 */ /* 0x000fe200078e0209 */
[----:B-1----:R-:W-:Y:S06]  /*10a0*/  BRA.U UP4, `(.L_x_17) ;  /* 0x0000000104247547 */ /* 0x002fec000b800000 */
[----:B------:R-:W-:Y:S01]  /*10b0*/  ISETP.NE.AND P1, PT, R90, RZ, PT ;  /* 0x000000ff5a00720c */ /* 0x000fe20003f25270 */
[----:B------:R-:W-:Y:S01]  /*10c0*/  IMAD.MOV.U32 R0, RZ, RZ, 0x3 ;  /* 0x00000003ff007424 */ /* 0x000fe200078e00ff */
[C---:B------:R-:W-:Y:S02]  /*10d0*/  LOP3.LUT R2, R91.reuse, 0xfffffffe, RZ, 0xc0, !PT ;  /* 0xfffffffe5b027812 */ /* 0x040fe400078ec0ff */
[----:B------:R-:W-:Y:S02]  /*10e0*/  ISETP.LT.U32.OR P1, PT, R91, 0x2, !P1 ;  /* 0x000000025b00780c */ /* 0x000fe40004f21470 */
[----:B------:R-:W-:Y:S02]  /*10f0*/  SHF.L.U32 R0, R0, R2, RZ ;  /* 0x0000000200007219 */ /* 0x000fe400000006ff */
[----:B------:R-:W-:Y:S02]  /*1100*/  SEL R4, RZ, 0x1, !P1 ;  /* 0x00000001ff047807 */ /* 0x000fe40004800000 */
[----:B------:R-:W-:-:S05]  /*1110*/  SEL R3, RZ, 0x2, !P1 ;  /* 0x00000002ff037807 */ /* 0x000fca0004800000 */
[----:B------:R-:W-:-:S05]  /*1120*/  IMAD.IADD R3, R4, 0x1, R3 ;  /* 0x0000000104037824 */ /* 0x000fca00078e0203 */
[----:B------:R-:W-:Y:S02]  /*1130*/  PRMT R8, R3, 0x7610, R8 ;  /* 0x0000761003087816 */ /* 0x000fe40000000008 */
.L_x_17:
[----:B------:R-:W-:Y:S05]  /*1140*/  @!P0 BRA `(.L_x_18) ;  /* 0x0000000000b88947 */ /* 0x000fea0003800000 */
[----:B------:R-:W1:Y:S01]  /*1150*/  LDC.64 R4, c[0x0][0xb18] ;  /* 0x0002c600ff047b82 */ /* 0x000e620000000a00 */
[----:B------:R-:W-:-:S07]  /*1160*/  ISETP.NE.AND P0, PT, R11, 0x1, PT ;  /* 0x000000010b00780c */ /* 0x000fce0003f05270 */
[----:B------:R-:W2:Y:S08]  /*1170*/  LDC R14, c[0x0][0xb0c] ;  /* 0x0002c300ff0e7b82 */ /* 0x000eb00000000800 */
[----:B------:R-:W3:Y:S08]  /*1180*/  LDC R16, c[0x0][0x370] ;  /* 0x0000dc00ff107b82 */ /* 0x000ef00000000800 */
[----:B------:R-:W4:Y:S01]  /*1190*/  LDC R13, c[0x0][0x374] ;  /* 0x0000dd00ff0d7b82 */ /* 0x000f220000000800 */
[----:B-1----:R-:W-:-:S07]  /*11a0*/  ISETP.NE.AND P1, PT, R4, 0x1, PT ;  /* 0x000000010400780c */ /* 0x002fce0003f25270 */
[----:B------:R-:W3:Y:S01]  /*11b0*/  LDC.64 R6, c[0x0][0xb10] ;  /* 0x0002c400ff067b82 */ /* 0x000ee20000000a00 */
[----:B--2---:R-:W-:-:S07]  /*11c0*/  ISETP.NE.AND P2, PT, R14, 0x1, PT ;  /* 0x000000010e00780c */ /* 0x004fce0003f45270 */
[----:B------:R-:W1:Y:S08]  /*11d0*/  LDC R12, c[0x0][0xb20] ;  /* 0x0002c800ff0c7b82 */ /* 0x000e700000000800 */
[----:B------:R-:W2:Y:S01]  /*11e0*/  LDC.64 R2, c[0x0][0xb28] ;  /* 0x0002ca00ff027b82 */ /* 0x000ea20000000a00 */
[----:B----4-:R-:W-:-:S04]  /*11f0*/  IMAD.HI.U32 R17, R13, R5, RZ ;  /* 0x000000050d117227 */ /* 0x010fc800078e00ff */
[----:B------:R-:W-:-:S04]  /*1200*/  IMAD.HI.U32 R5, R15, R5, RZ ;  /* 0x000000050f057227 */ /* 0x000fc800078e00ff */
[----:B---3--:R-:W-:-:S05]  /*1210*/  IMAD.HI.U32 R18, R16, R6, RZ ;  /* 0x0000000610127227 */ /* 0x008fca00078e00ff */
[-C--:B------:R-:W-:Y:S01]  /*1220*/  @P2 SHF.R.U32.HI R16, RZ, R7.reuse, R18 ;  /* 0x00000007ff102219 */ /* 0x080fe20000011612 */
[----:B------:R-:W-:Y:S01]  /*1230*/  IMAD.HI.U32 R18, R9, R6, RZ ;  /* 0x0000000609127227 */ /* 0x000fe200078e00ff */
[-C--:B-1----:R-:W-:Y:S02]  /*1240*/  @P1 SHF.R.U32.HI R13, RZ, R12.reuse, R17 ;  /* 0x0000000cff0d1219 */ /* 0x082fe40000011611 */
[----:B------:R-:W-:Y:S02]  /*1250*/  SHF.R.U32.HI R5, RZ, R12, R5 ;  /* 0x0000000cff057219 */ /* 0x000fe40000011605 */
[----:B------:R-:W-:Y:S02]  /*1260*/  SHF.R.U32.HI R18, RZ, R7, R18 ;  /* 0x00000007ff127219 */ /* 0x000fe40000011612 */
[----:B------:R-:W-:Y:S01]  /*1270*/  SEL R5, R15, R5, !P1 ;  /* 0x000000050f057207 */ /* 0x000fe20004800000 */
[----:B--2---:R-:W-:Y:S01]  /*1280*/  IMAD.HI.U32 R17, R13, R2, RZ ;  /* 0x000000020d117227 */ /* 0x004fe200078e00ff */
[----:B------:R-:W-:-:S03]  /*1290*/  SEL R18, R9, R18, !P2 ;  /* 0x0000001209127207 */ /* 0x000fc60005000000 */
[----:B------:R-:W-:Y:S01]  /*12a0*/  IMAD.HI.U32 R6, R16, R2, RZ ;  /* 0x0000000210067227 */ /* 0x000fe200078e00ff */
[----:B------:R-:W-:-:S04]  /*12b0*/  @P0 SHF.R.U32.HI R13, RZ, R3, R17 ;  /* 0x00000003ff0d0219 */ /* 0x000fc80000011611 */
[----:B------:R-:W-:Y:S01]  /*12c0*/  @P0 SHF.R.U32.HI R16, RZ, R3, R6 ;  /* 0x00000003ff100219 */ /* 0x000fe20000011606 */
[----:B------:R-:W-:-:S04]  /*12d0*/  IMAD R13, R13, R11, RZ ;  /* 0x0000000b0d0d7224 */ /* 0x000fc800078e02ff */
[----:B------:R-:W-:Y:S01]  /*12e0*/  IMAD R6, R16, R11, RZ ;  /* 0x0000000b10067224 */ /* 0x000fe200078e02ff */
[----:B------:R-:W-:-:S04]  /*12f0*/  ISETP.GE.AND P1, PT, R5, R13, PT ;  /* 0x0000000d0500720c */ /* 0x000fc80003f26270 */
[----:B------:R-:W-:Y:S01]  /*1300*/  ISETP.GE.OR P1, PT, R18, R6, P1 ;  /* 0x000000061200720c */ /* 0x000fe20000f26670 */
[----:B------:R-:W-:-:S05]  /*1310*/  IMAD.HI.U32 R6, R5, R2, RZ ;  /* 0x0000000205067227 */ /* 0x000fca00078e00ff */
[----:B------:R-:W-:-:S04]  /*1320*/  SHF.R.U32.HI R6, RZ, R3, R6 ;  /* 0x00000003ff067219 */ /* 0x000fc80000011606 */
[----:B------:R-:W-:-:S03]  /*1330*/  SEL R6, R5, R6, !P0 ;  /* 0x0000000605067207 */ /* 0x000fc60004000000 */
[----:B------:R-:W-:Y:S01]  /*1340*/  @!P1 IMAD.HI.U32 R7, R18, R2, RZ ;  /* 0x0000000212079227 */ /* 0x000fe200078e00ff */
[----:B------:R-:W-:-:S04]  /*1350*/  IADD3 R2, PT, PT, -R6, RZ, RZ ;  /* 0x000000ff06027210 */ /* 0x000fc80007ffe1ff */
[----:B------:R-:W-:Y:S01]  /*1360*/  @!P1 SHF.R.U32.HI R3, RZ, R3, R7 ;  /* 0x00000003ff039219 */ /* 0x000fe20000011607 */
[----:B------:R-:W-:Y:S01]  /*1370*/  IMAD R2, R11, R2, R5 ;  /* 0x000000020b027224 */ /* 0x000fe200078e0205 */
[----:B------:R-:W-:Y:S02]  /*1380*/  IADD3 R7, PT, PT, -R5, RZ, RZ ;  /* 0x000000ff05077210 */ /* 0x000fe40007ffe1ff */
[----:B------:R-:W-:-:S03]  /*1390*/  @!P1 SEL R3, R18, R3, !P0 ;  /* 0x0000000312039207 */ /* 0x000fc60004000000 */
[----:B------:R-:W-:Y:S02]  /*13a0*/  IMAD R7, R4, R7, R15 ;  /* 0x0000000704077224 */ /* 0x000fe400078e020f */
[--C-:B------:R-:W-:Y:S02]  /*13b0*/  @!P1 IMAD.IADD R6, R6, 0x1, -R3.reuse ;  /* 0x0000000106069824 */ /* 0x100fe400078e0a03 */
[----:B------:R-:W-:Y:S01]  /*13c0*/  @!P1 IMAD R3, R2, R16, R3 ;  /* 0x0000001002039224 */ /* 0x000fe200078e0203 */
[----:B------:R-:W-:Y:S01]  /*13d0*/  IADD3 R2, PT, PT, -R18, RZ, RZ ;  /* 0x000000ff12027210 */ /* 0x000fe20007ffe1ff */
[----:B------:R-:W-:Y:S02]  /*13e0*/  @!P1 IMAD R5, R6, R11, R18 ;  /* 0x0000000b06059224 */ /* 0x000fe400078e0212 */
[----:B------:R-:W-:Y:S02]  /*13f0*/  @!P1 IMAD.MOV.U32 R18, RZ, RZ, R3 ;  /* 0x000000ffff129224 */ /* 0x000fe400078e0003 */
[----:B------:R-:W-:-:S02]  /*1400*/  IMAD R2, R14, R2, R9 ;  /* 0x000000020e027224 */ /* 0x000fc400078e0209 */
[----:B------:R-:W-:Y:S02]  /*1410*/  IMAD R15, R5, R4, R7 ;  /* 0x00000004050f7224 */ /* 0x000fe400078e0207 */
[----:B------:R-:W-:Y:S02]  /*1420*/  IMAD R14, R18, R14, R2 ;  /* 0x0000000e120e7224 */ /* 0x000fe400078e0202 */
.L_x_18:
[----:B------:R-:W-:Y:S05]  /*1430*/  BRA.U UP3, `(.L_x_19) ;  /* 0x0000000103407547 */ /* 0x000fea000b800000 */
[----:B------:R-:W1:Y:S08]  /*1440*/  LDC.64 R4, c[0x0][0xb10] ;  /* 0x0002c400ff047b82 */ /* 0x000e700000000a00 */
[----:B------:R-:W2:Y:S08]  /*1450*/  LDC.64 R2, c[0x0][0xb18] ;  /* 0x0002c600ff027b82 */ /* 0x000eb00000000a00 */
[----:B------:R-:W3:Y:S08]  /*1460*/  LDC R6, c[0x0][0xb20] ;  /* 0x0002c800ff067b82 */ /* 0x000ef00000000800 */
[----:B------:R-:W4:Y:S01]  /*1470*/  LDC R7, c[0x0][0xb0c] ;  /* 0x0002c300ff077b82 */ /* 0x000f220000000800 */
[----:B-1----:R-:W-:-:S05]  /*1480*/  IMAD.HI.U32 R4, R14, R4, RZ ;  /* 0x000000040e047227 */ /* 0x002fca00078e00ff */
[----:B------:R-:W-:Y:S01]  /*1490*/  SHF.R.U32.HI R4, RZ, R5, R4 ;  /* 0x00000005ff047219 */ /* 0x000fe20000011604 */
[----:B--2---:R-:W-:Y:S01]  /*14a0*/  IMAD.HI.U32 R3, R15, R3, RZ ;  /* 0x000000030f037227 */ /* 0x004fe200078e00ff */
[----:B------:R-:W-:-:S04]  /*14b0*/  ISETP.NE.AND P0, PT, R2, 0x1, PT ;  /* 0x000000010200780c */ /* 0x000fc80003f05270 */
[----:B---3--:R-:W-:-:S04]  /*14c0*/  SHF.R.U32.HI R3, RZ, R6, R3 ;  /* 0x00000006ff037219 */ /* 0x008fc80000011603 */
[----:B------:R-:W-:Y:S02]  /*14d0*/  SEL R3, R15, R3, !P0 ;  /* 0x000000030f037207 */ /* 0x000fe40004000000 */
[----:B----4-:R-:W-:-:S04]  /*14e0*/  ISETP.NE.AND P1, PT, R7, 0x1, PT ;  /* 0x000000010700780c */ /* 0x010fc80003f25270 */
[----:B------:R-:W-:-:S05]  /*14f0*/  SEL R5, R14, R4, !P1 ;  /* 0x000000040e057207 */ /* 0x000fca0004800000 */
[----:B------:R-:W-:Y:S02]  /*1500*/  IMAD.IADD R4, R3, 0x1, -R5 ;  /* 0x0000000103047824 */ /* 0x000fe400078e0a05 */
[----:B------:R-:W-:Y:S02]  /*1510*/  IMAD.IADD R3, R5, 0x1, -R3 ;  /* 0x0000000105037824 */ /* 0x000fe400078e0a03 */
[----:B------:R-:W-:Y:S02]  /*1520*/  IMAD R14, R4, R7, R14 ;  /* 0x00000007040e7224 */ /* 0x000fe400078e020e */
[----:B------:R-:W-:Y:S02]  /*1530*/  IMAD R15, R3, R2, R15 ;  /* 0x00000002030f7224 */ /* 0x000fe400078e020f */
.L_x_19:
[----:B------:R-:W-:Y:S05]  /*1540*/  BRA.U !UP1, `(.L_x_20) ;  /* 0x00000001090c7547 */ /* 0x000fea000b800000 */
[----:B------:R-:W-:Y:S01]  /*1550*/  UCGABAR_WAIT ;  /* 0x0000000000007dc7 */ /* 0x000fe20008000000 */
[----:B------:R-:W-:Y:S01]  /*1560*/  CCTL.IVALL ;  /* 0x00000000ff00798f */ /* 0x000fe20002000000 */
[----:B------:R-:W-:Y:S05]  /*1570*/  BRA `(.L_x_21) ;  /* 0x0000000000047947 */ /* 0x000fea0003800000 */
.L_x_20:
[----:B------:R-:W-:Y:S06]  /*1580*/  BAR.SYNC.DEFER_BLOCKING 0x0 ;  /* 0x0000000000007b1d */ /* 0x000fec0000010000 */
.L_x_21:
[----:B------:R-:W-:Y:S05]  /*1590*/  BRA.U UP2, `(.L_x_22) ;  /* 0x0000001102d87547 */ /* 0x000fea000b800000 */
[----:B------:R-:W1:Y:S01]  /*15a0*/  LDCU UR4, c[0x0][0x38c] ;  /* 0x00007180ff0477ac */ /* 0x000e620008000800 */
[----:B------:R-:W2:Y:S01]  /*15b0*/  LDC R8, c[0x0][0x370] ;  /* 0x0000dc00ff087b82 */ /* 0x000ea20000000800 */
[C---:B------:R-:W-:Y:S01]  /*15c0*/  IMAD.SHL.U32 R19, R9.reuse, 0x40, RZ ;  /* 0x0000004009137824 */ /* 0x040fe200078e00ff */
[----:B------:R-:W-:Y:S01]  /*15d0*/  PLOP3.LUT P1, PT, PT, PT, UP5, 0x80, 0x8 ;  /* 0x000000000008781c */ /* 0x000fe20003f2f058 */
[----:B------:R-:W-:Y:S01]  /*15e0*/  UISETP.NE.AND UP1, UPT, UR10, URZ, UPT ;  /* 0x000000ff0a00728c */ /* 0x000fe2000bf25270 */
[----:B------:R-:W-:Y:S01]  /*15f0*/  ISETP.NE.AND P4, PT, R10, RZ, P5 ;  /* 0x000000ff0a00720c */ /* 0x000fe20002f85270 */
[----:B------:R-:W-:Y:S01]  /*1600*/  IMAD.SHL.U32 R18, R9, 0x80, RZ ;  /* 0x0000008009127824 */ /* 0x000fe200078e00ff */
[----:B------:R-:W-:Y:S01]  /*1610*/  PLOP3.LUT P1, PT, P1, PT, PT, 0x8, 0x80 ;  /* 0x000000000080781c */ /* 0x000fe20000f2e170 */
[----:B------:R-:W-:Y:S01]  /*1620*/  IMAD.MOV.U32 R17, RZ, RZ, 0x1 ;  /* 0x00000001ff117424 */ /* 0x000fe200078e00ff */
[----:B------:R-:W3:Y:S01]  /*1630*/  LDC R0, c[0x0][0x374] ;  /* 0x0000dd00ff007b82 */ /* 0x000ee20000000800 */
[----:B------:R-:W-:Y:S01]  /*1640*/  IMAD.MOV.U32 R16, RZ, RZ, RZ ;  /* 0x000000ffff107224 */ /* 0x000fe200078e00ff */
[----:B------:R-:W-:Y:S01]  /*1650*/  CS2R R12, SRZ ;  /* 0x00000000000c7805 */ /* 0x000fe2000001ff00 */
[----:B------:R-:W-:Y:S01]  /*1660*/  IMAD.MOV.U32 R11, RZ, RZ, 0x1 ;  /* 0x00000001ff0b7424 */ /* 0x000fe200078e00ff */
[----:B------:R-:W-:Y:S01]  /*1670*/  LOP3.LUT R19, R19, 0x40, RZ, 0xc0, !PT ;  /* 0x0000004013137812 */ /* 0x000fe200078ec0ff */
[----:B------:R-:W4:Y:S01]  /*1680*/  LDCU.64 UR14, c[0x0][0x348] ;  /* 0x00006900ff0e77ac */ /* 0x000f220008000a00 */
[----:B-1----:R-:W-:-:S02]  /*1690*/  UIADD3 UR5, UPT, UPT, UR4, 0x1f, URZ ;  /* 0x0000001f04057890 */ /* 0x002fc4000fffe0ff */
[----:B------:R-:W-:Y:S02]  /*16a0*/  USEL UR22, UR6, 0x2, UP1 ;  /* 0x0000000206167887 */ /* 0x000fe40008800000 */
[----:B------:R-:W-:Y:S01]  /*16b0*/  USHF.R.S32.HI UR7, URZ, 0x1f, UR5 ;  /* 0x0000001fff077899 */ /* 0x000fe20008011405 */
[----:B------:R-:W-:-:S03]  /*16c0*/  UMOV UR23, URZ ;  /* 0x000000ff00177c82 */ /* 0x000fc60008000000 */
[----:B------:R-:W-:Y:S02]  /*16d0*/  ULEA.HI UR7, UR7, UR5, URZ, 0x5 ;  /* 0x0000000507077291 */ /* 0x000fe4000f8f28ff */
[----:B------:R-:W-:Y:S02]  /*16e0*/  UIADD3 UR5, UPT, UPT, UR4, -0x1, URZ ;  /* 0xffffffff04057890 */ /* 0x000fe4000fffe0ff */
[----:B------:R-:W-:Y:S02]  /*16f0*/  USHF.R.S32.HI UR7, URZ, 0x5, UR7 ;  /* 0x00000005ff077899 */ /* 0x000fe40008011407 */
[----:B------:R-:W-:Y:S02]  /*1700*/  UISETP.GE.U32.AND UP2, UPT, UR5, -0x3f, UPT ;  /* 0xffffffc10500788c */ /* 0x000fe4000bf46070 */
[----:B------:R-:W-:Y:S02]  /*1710*/  UISETP.LT.U32.AND UP0, UPT, UR7, 0x5, UPT ;  /* 0x000000050700788c */ /* 0x000fe4000bf01070 */
[----:B------:R-:W-:-:S02]  /*1720*/  UIADD3 UR4, UPT, UPT, UR4, 0x3e, URZ ;  /* 0x0000003e04047890 */ /* 0x000fc4000fffe0ff */
[----:B------:R-:W-:-:S04]  /*1730*/  USEL UR5, UR7, 0x5, UP0 ;  /* 0x0000000507057887 */ /* 0x000fc80008000000 */
[----:B------:R-:W-:Y:S02]  /*1740*/  UIADD3 UR21, UPT, UPT, UR5, -0x1, URZ ;  /* 0xffffffff05157890 */ /* 0x000fe4000fffe0ff */
[----:B------:R-:W-:Y:S02]  /*1750*/  @UP2 UIADD3 UR21, UPT, UPT, UR5, URZ, URZ ;  /* 0x000000ff05152290 */ /* 0x000fe4000fffe0ff */
[----:B------:R-:W-:Y:S02]  /*1760*/  UIADD3 UR24, UPT, UPT, UR7, -UR5, URZ ;  /* 0x8000000507187290 */ /* 0x000fe4000fffe0ff */
[----:B------:R-:W-:Y:S02]  /*1770*/  UIADD3 UR13, UPT, UPT, UR21, 0x1, URZ ;  /* 0x00000001150d7890 */ /* 0x000fe4000fffe0ff */
[----:B--2-4-:R-:W-:-:S12]  /*1780*/  UIADD3 UR21, UPT, UPT, -UR21, URZ, URZ ;  /* 0x000000ff15157290 */ /* 0x014fd8000fffe1ff */
.L_x_42:
[----:B------:R-:W-:Y:S01]  /*1790*/  UISETP.NE.AND UP0, UPT, UR37, URZ, UPT ;  /* 0x000000ff2500728c */ /* 0x000fe2000bf05270 */
[----:B------:R-:W1:Y:S08]  /*17a0*/  S2UR UR37, SR_CgaCtaId ;  /* 0x00000000002579c3 */ /* 0x000e700000008800 */
[----:B------:R-:W-:Y:S05]  /*17b0*/  BRA.U UP0, `(.L_x_23) ;  /* 0x0000000100347547 */ /* 0x000fea000b800000 */
[----:B------:R-:W2:Y:S01]  /*17c0*/  S2R R2, SR_CgaCtaId ;  /* 0x0000000000027919 */ /* 0x000ea20000008800 */
[----:B------:R-:W-:-:S04]  /*17d0*/  MOV R3, 0x400 ;  /* 0x0000040000037802 */ /* 0x000fc80000000f00 */
[----:B--2---:R-:W-:Y:S02]  /*17e0*/  LEA R2, R2, R3, 0x18 ;  /* 0x0000000302027211 */ /* 0x004fe400078ec0ff */
[----:B------:R-:W-:-:S03]  /*17f0*/  SHF.L.U32 R3, R11, 0x1f, RZ ;  /* 0x0000001f0b037819 */ /* 0x000fc600000006ff */
[----:B------:R-:W-:-:S04]  /*1800*/  IMAD R2, R12, 0x8, R2 ;  /* 0x000000080c027824 */ /* 0x000fc800078e0202 */
[----:B------:R-:W2:Y:S02]  /*1810*/  SYNCS.PHASECHK.TRANS64.TRYWAIT P0, [R2+URZ+0x110], R3 ;  /* 0x00011003020075a7 */ /* 0x000ea400080011ff */
[----:B--2---:R-:W-:Y:S05]  /*1820*/  @!P0 BRA `(.L_x_24) ;  /* 0x0000007c00008947 */ /* 0x004fea0003800000 */
.L_x_150:
[----:B------:R-:W-:Y:S01]  /*1830*/  VIADD R12, R12, 0x1 ;  /* 0x000000010c0c7836 */ /* 0x000fe20000000000 */
[----:B------:R2:W-:Y:S04]  /*1840*/  SYNCS.ARRIVE.TRANS64.A1T0 RZ, [R2+URZ+0x100], RZ ;  /* 0x000100ff02ff79a7 */ /* 0x0005e800081000ff */
[----:B------:R-:W-:-:S04]  /*1850*/  ISETP.NE.AND P0, PT, R12, 0x2, PT ;  /* 0x000000020c00780c */ /* 0x000fc80003f05270 */
[----:B------:R-:W-:Y:S02]  /*1860*/  SEL R12, R12, RZ, P0 ;  /* 0x000000ff0c0c7207 */ /* 0x000fe40000000000 */
[----:B--2---:R-:W-:-:S04]  /*1870*/  SEL R2, RZ, 0x1, P0 ;  /* 0x00000001ff027807 */ /* 0x004fc80000000000 */
[----:B------:R-:W-:-:S07]  /*1880*/  LOP3.LUT R11, R11, R2, RZ, 0x3c, !PT ;  /* 0x000000020b0b7212 */ /* 0x000fce00078e3cff */
.L_x_23:
[----:B------:R-:W-:Y:S01]  /*1890*/  UMOV UR6, 0x400 ;  /* 0x0000040000067882 */ /* 0x000fe20000000000 */
[----:B------:R-:W-:Y:S01]  /*18a0*/  SHF.L.U32 R2, R17, 0x1f, RZ ;  /* 0x0000001f11027819 */ /* 0x000fe200000006ff */
[----:B-1----:R-:W-:Y:S01]  /*18b0*/  ULEA UR6, UR37, UR6, 0x18 ;  /* 0x0000000625067291 */ /* 0x002fe2000f8ec0ff */
[----:B------:R-:W-:Y:S01]  /*18c0*/  R2UR UR35, R18 ;  /* 0x00000000122372ca */ /* 0x000fe200000e0000 */
[----:B------:R-:W-:Y:S01]  /*18d0*/  UISETP.GE.U32.AND UP0, UPT, UR4, 0x3f, UPT ;  /* 0x0000003f0400788c */ /* 0x000fe2000bf06070 */
[----:B------:R-:W-:Y:S01]  /*18e0*/  R2UR UR11, R19 ;  /* 0x00000000130b72ca */ /* 0x000fe200000e0000 */
[----:B------:R-:W-:Y:S01]  /*18f0*/  ULEA UR8, UR23, UR6, 0x3 ;  /* 0x0000000617087291 */ /* 0x000fe2000f8e18ff */
[----:B------:R-:W-:-:S08]  /*1900*/  UMOV UR25, URZ ;  /* 0x000000ff00197c82 */ /* 0x000fd00008000000 */
[----:B------:R1:W2:Y:S01]  /*1910*/  SYNCS.PHASECHK.TRANS64.TRYWAIT P0, [UR8+0x28], R2 ;  /* 0x00002802ff0075a7 */ /* 0x0002a20008001108 */
[----:B------:R-:W-:-:S13]  /*1920*/  R2UR UR8, R15 ;  /* 0x000000000f0872ca */ /* 0x000fda00000e0000 */
[----:B------:R-:W-:Y:S01]  /*1930*/  ULEA UR11, UR8, UR11, 0x7 ;  /* 0x0000000b080b7291 */ /* 0x000fe2000f8e38ff */
[----:B-1----:R-:W-:-:S05]  /*1940*/  LEA.HI R2, R14, R14, RZ, 0x1 ;  /* 0x0000000e0e027211 */ /* 0x002fca00078f08ff */
[----:B------:R-:W-:-:S05]  /*1950*/  IMAD.SHL.U32 R2, R2, 0x80, RZ ;  /* 0x0000008002027824 */ /* 0x000fca00078e00ff */
[----:B------:R-:W-:-:S04]  /*1960*/  LOP3.LUT R2, R2, 0xffffff00, RZ, 0xc0, !PT ;  /* 0xffffff0002027812 */ /* 0x000fc800078ec0ff */
[----:B------:R-:W-:-:S13]  /*1970*/  R2UR UR9, R2 ;  /* 0x00000000020972ca */ /* 0x000fda00000e0000 */
[----:B------:R-:W-:Y:S01]  /*1980*/  ULOP3.LUT UR35, UR9, 0x80, UR35, 0xf8, !UPT ;  /* 0x0000008009237892 */ /* 0x000fe2000f8ef823 */
[----:B------:R-:W-:Y:S11]  /*1990*/  BRA.U !UP0, `(.L_x_25) ;  /* 0x0000000108c07547 */ /* 0x000ff6000b800000 */
[----:B------:R-:W-:Y:S01]  /*19a0*/  UMOV UR16, UR21 ;  /* 0x0000001500107c82 */ /* 0x000fe20008000000 */
[----:B------:R-:W-:Y:S01]  /*19b0*/  UMOV UR17, UR23 ;  /* 0x0000001700117c82 */ /* 0x000fe20008000000 */
[----:B------:R-:W-:-:S05]  /*19c0*/  UMOV UR34, URZ ;  /* 0x000000ff00227c82 */ /* 0x000fca0008000000 */
.L_x_31:
[----:B------:R-:W-:Y:S01]  /*19d0*/  ULEA UR33, UR17, UR6, 0x3 ;  /* 0x0000000611217291 */ /* 0x000fe2000f8e18ff */
[----:B------:R-:W-:Y:S01]  /*19e0*/  @P5 MOV R3, 0x6000 ;  /* 0x0000600000035802 */ /* 0x000fe20000000f00 */
[----:B-12-4-:R-:W-:Y:S10]  /*19f0*/  @P0 BRA `(.L_x_26) ;  /* 0x00000000000c0947 */ /* 0x016ff40003800000 */
[----:B------:R-:W-:-:S04]  /*1a00*/  SHF.L.U32 R4, R17, 0x1f, RZ ;  /* 0x0000001f11047819 */ /* 0x000fc800000006ff */
[----:B------:R-:W1:Y:S02]  /*1a10*/  SYNCS.PHASECHK.TRANS64.TRYWAIT P0, [UR33+0x28], R4 ;  /* 0x00002804ff0075a7 */ /* 0x000e640008001121 */
[----:B-1----:R-:W-:Y:S05]  /*1a20*/  @!P0 BRA `(.L_x_27) ;  /* 0x0000007800948947 */ /* 0x002fea0003800000 */
.L_x_26:
[----:B------:R2:W-:Y:S01]  /*1a30*/  @P5 SYNCS.ARRIVE.TRANS64 RZ, [UR33], R3 ;  /* 0x00000003ffff59a7 */ /* 0x0005e20008000021 */
[----:B------:R-:W-:Y:S02]  /*1a40*/  ULOP3.LUT UR8, UR22, 0x2, URZ, 0xfc, !UPT ;  /* 0x0000000216087892 */ /* 0x000fe4000f8efcff */
[----:B------:R-:W-:Y:S02]  /*1a50*/  UIADD3 UR16, UPT, UPT, UR16, 0x1, URZ ;  /* 0x0000000110107890 */ /* 0x000fe4000fffe0ff */
[----:B------:R-:W-:Y:S02]  /*1a60*/  UISETP.NE.AND UP0, UPT, UR8, 0x2, UPT ;  /* 0x000000020800788c */ /* 0x000fe4000bf05270 */
[----:B------:R-:W-:-:S07]  /*1a70*/  UISETP.NE.AND UP2, UPT, UR16, 0x1, UPT ;  /* 0x000000011000788c */ /* 0x000fce000bf45270 */
[----:B------:R-:W-:Y:S05]  /*1a80*/  BRA.U UP0, `(.L_x_28) ;  /* 0x0000000100047547 */ /* 0x000fea000b800000 */
[----:B------:R-:W-:Y:S05]  /*1a90*/  BPT.TRAP 0x1 ;  /* 0x000000040000795c */ /* 0x000fea0000300000 */
.L_x_28:
[----:B------:R-:W-:Y:S04]  /*1aa0*/  BSSY.RECONVERGENT B0, `(.L_x_29) ;  /* 0x0000003000007945 */ /* 0x000fe80003800200 */
[----:B------:R-:W-:Y:S05]  /*1ab0*/  @!P4 BRA `(.L_x_30) ;  /* 0x000000000004c947 */ /* 0x000fea0003800000 */
[----:B------:R-:W-:Y:S05]  /*1ac0*/  BPT.TRAP 0x1 ;  /* 0x000000040000795c */ /* 0x000fea0000300000 */
.L_x_30:
[----:B------:R-:W-:Y:S05]  /*1ad0*/  BSYNC.RECONVERGENT B0 ;  /* 0x0000000000007941 */ /* 0x000fea0003800200 */
.L_x_29:
[----:B------:R-:W-:Y:S02]  /*1ae0*/  UIADD3 UR23, UPT, UPT, UR17, 0x1, URZ ;  /* 0x0000000111177890 */ /* 0x000fe4000fffe0ff */
[----:B------:R-:W-:Y:S02]  /*1af0*/  ULEA UR32, UR17, UR6, 0xd ;  /* 0x0000000611207291 */ /* 0x000fe4000f8e68ff */
[----:B------:R-:W-:Y:S02]  /*1b00*/  UISETP.NE.AND UP0, UPT, UR23, 0x5, UPT ;  /* 0x000000051700788c */ /* 0x000fe4000bf05270 */
[----:B------:R-:W-:Y:S02]  /*1b10*/  UIADD3 UR28, UP1, UPT, UR14, 0x80, URZ ;  /* 0x000000800e1c7890 */ /* 0x000fe4000ff3e0ff */
[----:B------:R-:W-:Y:S02]  /*1b20*/  USEL UR9, URZ, 0x1, UP0 ;  /* 0x00000001ff097887 */ /* 0x000fe40008000000 */
[----:B------:R-:W-:-:S02]  /*1b30*/  USEL UR23, UR23, URZ, UP0 ;  /* 0x000000ff17177287 */ /* 0x000fc40008000000 */
[----:B------:R-:W-:Y:S02]  /*1b40*/  UIADD3 UR26, UP0, UPT, UR14, 0x180, URZ ;  /* 0x000001800e1a7890 */ /* 0x000fe4000ff1e0ff */
[----:B------:R-:W-:Y:S01]  /*1b50*/  ULEA UR8, UR23, UR6, 0x3 ;  /* 0x0000000617087291 */ /* 0x000fe2000f8e18ff */
[----:B------:R-:W-:Y:S01]  /*1b60*/  LOP3.LUT R17, R17, UR9, RZ, 0x3c, !PT ;  /* 0x0000000911117c12 */ /* 0x000fe2000f8e3cff */
[----:B------:R-:W-:Y:S02]  /*1b70*/  ULOP3.LUT UR33, UR33, 0xfefffff8, URZ, 0xc0, !UPT ;  /* 0xfefffff821217892 */ /* 0x000fe4000f8ec0ff */
[----:B------:R-:W-:Y:S01]  /*1b80*/  UIADD3.X UR29, UPT, UPT, URZ, UR15, URZ, UP1, !UPT ;  /* 0x0000000fff1d7290 */ /* 0x000fe20008ffe4ff */
[----:B-1----:R-:W-:Y:S01]  /*1b90*/  SHF.L.U32 R2, R17, 0x1f, RZ ;  /* 0x0000001f11027819 */ /* 0x002fe200000006ff */
[----:B------:R-:W-:Y:S02]  /*1ba0*/  UIADD3 UR32, UPT, UPT, UR32, 0x8400, URZ ;  /* 0x0000840020207890 */ /* 0x000fe4000fffe0ff */
[----:B------:R-:W-:Y:S01]  /*1bb0*/  UIADD3.X UR27, UPT, UPT, URZ, UR15, URZ, UP0, !UPT ;  /* 0x0000000fff1b7290 */ /* 0x000fe200087fe4ff */
[----:B------:R1:W4:Y:S01]  /*1bc0*/  SYNCS.PHASECHK.TRANS64.TRYWAIT P0, [UR8+0x28], R2 ;  /* 0x00002802ff0075a7 */ /* 0x0003220008001108 */
[----:B------:R-:W-:Y:S01]  /*1bd0*/  ULEA UR8, UR17, UR6, 0xc ;  /* 0x0000000611087291 */ /* 0x000fe2000f8e60ff */
[----:B------:R-:W-:Y:S01]  /*1be0*/  UMOV UR18, 0x0 ;  /* 0x0000000000127882 */ /* 0x000fe20000000000 */
[----:B------:R-:W-:-:S02]  /*1bf0*/  UMOV UR19, 0x10000000 ;  /* 0x1000000000137882 */ /* 0x000fc40000000000 */
[----:B------:R-:W-:Y:S01]  /*1c00*/  UIADD3 UR8, UPT, UPT, UR8, 0x12400, URZ ;  /* 0x0001240008087890 */ /* 0x000fe2000fffe0ff */
[----:B------:R2:W-:Y:S01]  /*1c10*/  UTMALDG.3D.2CTA [UR32], [UR28], desc[UR18] ;  /* 0x000012201c0075b4 */ /* 0x0005e20008211000 */
[----:B------:R-:W-:Y:S01]  /*1c20*/  UMOV UR10, UR34 ;  /* 0x00000022000a7c82 */ /* 0x000fe20008000000 */
[----:B------:R-:W-:Y:S01]  /*1c30*/  UMOV UR12, UR36 ;  /* 0x00000024000c7c82 */ /* 0x000fe20008000000 */
[----:B------:R-:W-:Y:S01]  /*1c40*/  UMOV UR9, UR33 ;  /* 0x0000002100097c82 */ /* 0x000fe20008000000 */
[----:B------:R-:W-:Y:S01]  /*1c50*/  UMOV UR25, UR13 ;  /* 0x0000000d00197c82 */ /* 0x000fe20008000000 */
[----:B------:R-:W-:-:S03]  /*1c60*/  UMOV UR17, UR23 ;  /* 0x0000001700117c82 */ /* 0x000fc60008000000 */
[----:B------:R1:W-:Y:S01]  /*1c70*/  UTMALDG.3D.2CTA [UR8], [UR26], desc[UR18] ;  /* 0x000012081a0075b4 */ /* 0x0003e20008211000 */
[----:B--2---:R-:W-:Y:S01]  /*1c80*/  UIADD3 UR34, UPT, UPT, UR34, 0x20, URZ ;  /* 0x0000002022227890 */ /* 0x004fe2000fffe0ff */
[----:B------:R-:W-:Y:S11]  /*1c90*/  BRA.U UP2, `(.L_x_31) ;  /* 0xfffffffd024c7547 */ /* 0x000ff6000b83ffff */
.L_x_25:
[----:B-1----:R-:W-:Y:S01]  /*1ca0*/  ULEA UR8, UR23, UR6, 0x3 ;  /* 0x0000000617087291 */ /* 0x002fe2000f8e18ff */
[----:B------:R-:W-:Y:S01]  /*1cb0*/  SHF.L.U32 R2, R17, 0x1f, RZ ;  /* 0x0000001f11027819 */ /* 0x000fe200000006ff */
[----:B------:R-:W-:Y:S01]  /*1cc0*/  @!P1 SYNCS.ARRIVE.TRANS64.A1T0 RZ, [UR6+0x98], RZ ;  /* 0x000098ffffff99a7 */ /* 0x000fe20008100006 */
[----:B------:R-:W-:-:S06]  /*1cd0*/  UISETP.GT.AND UP0, UPT, UR7, UR5, UPT ;  /* 0x000000050700728c */ /* 0x000fcc000bf04270 */
[----:B--2-4-:R1:W2:Y:S03]  /*1ce0*/  SYNCS.PHASECHK.TRANS64.TRYWAIT P0, [UR8+0x28], R2 ;  /* 0x00002802ff0075a7 */ /* 0x0142a60008001108 */
[----:B------:R-:W-:Y:S05]  /*1cf0*/  BRA.U !UP0, `(.L_x_32) ;  /* 0x0000000108c07547 */ /* 0x000fea000b800000 */
[----:B------:R-:W-:Y:S01]  /*1d00*/  UIADD3 UR26, UPT, UPT, UR24, UR25, URZ ;  /* 0x00000019181a7290 */ /* 0x000fe2000fffe0ff */
[----:B------:R-:W-:-:S11]  /*1d10*/  UMOV UR27, UR23 ;  /* 0x00000017001b7c82 */ /* 0x000fd60008000000 */
.L_x_38:
[----:B------:R-:W-:Y:S01]  /*1d20*/  ULEA UR17, UR27, UR6, 0x3 ;  /* 0x000000061b117291 */ /* 0x000fe2000f8e18ff */
[----:B--2---:R-:W-:Y:S01]  /*1d30*/  @P5 MOV R3, 0x6000 ;  /* 0x0000600000035802 */ /* 0x004fe20000000f00 */
[----:B-12---:R-:W-:Y:S10]  /*1d40*/  @P0 BRA `(.L_x_33) ;  /* 0x00000000000c0947 */ /* 0x006ff40003800000 */
[----:B------:R-:W-:-:S04]  /*1d50*/  SHF.L.U32 R4, R17, 0x1f, RZ ;  /* 0x0000001f11047819 */ /* 0x000fc800000006ff */
[----:B------:R-:W2:Y:S02]  /*1d60*/  SYNCS.PHASECHK.TRANS64.TRYWAIT P0, [UR17+0x28], R4 ;  /* 0x00002804ff0075a7 */ /* 0x000ea40008001111 */
[----:B--2---:R-:W-:Y:S05]  /*1d70*/  @!P0 BRA `(.L_x_34) ;  /* 0x0000007400d88947 */ /* 0x004fea0003800000 */
.L_x_33:
[----:B------:R2:W-:Y:S01]  /*1d80*/  @P5 SYNCS.ARRIVE.TRANS64 RZ, [UR17], R3 ;  /* 0x00000003ffff59a7 */ /* 0x0005e20008000011 */
[----:B------:R-:W-:-:S04]  /*1d90*/  ULOP3.LUT UR8, UR22, 0x2, URZ, 0xfc, !UPT ;  /* 0x0000000216087892 */ /* 0x000fc8000f8efcff */
[----:B------:R-:W-:-:S09]  /*1da0*/  UISETP.NE.AND UP0, UPT, UR8, 0x2, UPT ;  /* 0x000000020800788c */ /* 0x000fd2000bf05270 */
[----:B------:R-:W-:Y:S05]  /*1db0*/  BRA.U UP0, `(.L_x_35) ;  /* 0x0000000100047547 */ /* 0x000fea000b800000 */
[----:B------:R-:W-:Y:S05]  /*1dc0*/  BPT.TRAP 0x1 ;  /* 0x000000040000795c */ /* 0x000fea0000300000 */
.L_x_35:
[----:B------:R-:W-:Y:S04]  /*1dd0*/  BSSY.RECONVERGENT B0, `(.L_x_36) ;  /* 0x0000003000007945 */ /* 0x000fe80003800200 */
[----:B------:R-:W-:Y:S05]  /*1de0*/  @!P4 BRA `(.L_x_37) ;  /* 0x000000000004c947 */ /* 0x000fea0003800000 */
[----:B------:R-:W-:Y:S05]  /*1df0*/  BPT.TRAP 0x1 ;  /* 0x000000040000795c */ /* 0x000fea0000300000 */
.L_x_37:
[----:B------:R-:W-:Y:S05]  /*1e00*/  BSYNC.RECONVERGENT B0 ;  /* 0x0000000000007941 */ /* 0x000fea0003800200 */
.L_x_36:
        /* <DEDUP_REMOVED lines=9> */
[----:B------:R-:W-:Y:S02]  /*1ea0*/  USHF.L.U32 UR18, UR25, 0x5, URZ ;  /* 0x0000000519127899 */ /* 0x000fe400080006ff */
[----:B------:R-:W-:Y:S01]  /*1eb0*/  ULOP3.LUT UR17, UR17, 0xfefffff8, URZ, 0xc0, !UPT ;  /* 0xfefffff811117892 */ /* 0x000fe2000f8ec0ff */
[----:B-1----:R-:W-:Y:S01]  /*1ec0*/  SHF.L.U32 R2, R17, 0x1f, RZ ;  /* 0x0000001f11027819 */ /* 0x002fe200000006ff */
[----:B------:R-:W-:Y:S02]  /*1ed0*/  UIADD3 UR16, UPT, UPT, UR16, 0x8400, URZ ;  /* 0x0000840010107890 */ /* 0x000fe4000fffe0ff */
[----:B------:R-:W-:Y:S01]  /*1ee0*/  UIADD3.X UR33, UPT, UPT, URZ, UR15, URZ, UP1, !UPT ;  /* 0x0000000fff217290 */ /* 0x000fe20008ffe4ff */
[----:B------:R4:W1:Y:S01]  /*1ef0*/  SYNCS.PHASECHK.TRANS64.TRYWAIT P0, [UR8+0x28], R2 ;  /* 0x00002802ff0075a7 */ /* 0x0008620008001108 */
[----:B------:R-:W-:-:S02]  /*1f00*/  ULEA UR8, UR27, UR6, 0xc ;  /* 0x000000061b087291 */ /* 0x000fc4000f8e60ff */
[----:B------:R-:W-:Y:S02]  /*1f10*/  UIADD3.X UR31, UPT, UPT, URZ, UR15, URZ, UP0, !UPT ;  /* 0x0000000fff1f7290 */ /* 0x000fe400087fe4ff */
[----:B------:R-:W-:Y:S01]  /*1f20*/  UIADD3 UR8, UPT, UPT, UR8, 0x12400, URZ ;  /* 0x0001240008087890 */ /* 0x000fe2000fffe0ff */
[----:B------:R-:W-:Y:S01]  /*1f30*/  UMOV UR28, 0x0 ;  /* 0x00000000001c7882 */ /* 0x000fe20000000000 */
[----:B------:R-:W-:Y:S01]  /*1f40*/  UMOV UR29, 0x10000000 ;  /* 0x10000000001d7882 */ /* 0x000fe20000000000 */
[----:B------:R-:W-:Y:S01]  /*1f50*/  UMOV UR19, UR35 ;  /* 0x0000002300137c82 */ /* 0x000fe20008000000 */
[----:B------:R-:W-:Y:S01]  /*1f60*/  UMOV UR20, UR36 ;  /* 0x0000002400147c82 */ /* 0x000fe20008000000 */
[----:B------:R-:W-:Y:S01]  /*1f70*/  UMOV UR12, UR36 ;  /* 0x00000024000c7c82 */ /* 0x000fe20008000000 */
[----:B------:R-:W-:Y:S01]  /*1f80*/  UMOV UR9, UR17 ;  /* 0x0000001100097c82 */ /* 0x000fe20008000000 */
[----:B------:R-:W-:Y:S01]  /*1f90*/  UMOV UR10, UR18 ;  /* 0x00000012000a7c82 */ /* 0x000fe20008000000 */
[----:B------:R4:W-:Y:S01]  /*1fa0*/  UTMALDG.3D.2CTA [UR16], [UR32], desc[UR28] ;  /* 0x00001c10200075b4 */ /* 0x0009e20008211000 */
[----:B------:R-:W-:Y:S01]  /*1fb0*/  UIADD3 UR25, UPT, UPT, UR25, 0x1, URZ ;  /* 0x0000000119197890 */ /* 0x000fe2000fffe0ff */
[----:B------:R-:W-:-:S03]  /*1fc0*/  UMOV UR27, UR23 ;  /* 0x00000017001b7c82 */ /* 0x000fc60008000000 */
[----:B------:R-:W-:Y:S01]  /*1fd0*/  UISETP.NE.AND UP0, UPT, UR25, UR26, UPT ;  /* 0x0000001a1900728c */ /* 0x000fe2000bf05270 */
[----:B------:R4:W-:Y:S08]  /*1fe0*/  UTMALDG.3D.2CTA [UR8], [UR30], desc[UR28] ;  /* 0x00001c081e0075b4 */ /* 0x0009f00008211000 */
[----:B----4-:R-:W-:Y:S05]  /*1ff0*/  BRA.U UP0, `(.L_x_38) ;  /* 0xfffffffd00487547 */ /* 0x010fea000b83ffff */
.L_x_32:
[C---:B-1----:R-:W-:Y:S01]  /*2000*/  LEA R2, R16.reuse, UR6, 0x3 ;  /* 0x0000000610027c11 */ /* 0x042fe2000f8e18ff */
[----:B------:R-:W-:Y:S01]  /*2010*/  NOP ;  /* 0x0000000000007918 */ /* 0x000fe20000000000 */
[----:B--2---:R-:W-:Y:S02]  /*2020*/  SHF.L.U32 R3, R13, 0x1f, RZ ;  /* 0x0000001f0d037819 */ /* 0x004fe400000006ff */
[----:B------:R-:W-:Y:S02]  /*2030*/  LEA R4, R16, UR6, 0x4 ;  /* 0x0000000610047c11 */ /* 0x000fe4000f8e20ff */
[----:B------:R-:W1:Y:S02]  /*2040*/  SYNCS.PHASECHK.TRANS64.TRYWAIT P0, [R2+URZ+0xa0], R3 ;  /* 0x0000a003020075a7 */ /* 0x000e6400080011ff */
[----:B-1----:R-:W-:Y:S05]  /*2050*/  @!P0 BRA `(.L_x_39) ;  /* 0x0000007400388947 */ /* 0x002fea0003800000 */
.L_x_153:
[----:B------:R-:W2:Y:S01]  /*2060*/  LDS.128 R4, [R4+0x130] ;  /* 0x0001300004047984 */ /* 0x000ea20000000c00 */
[----:B------:R-:W-:Y:S01]  /*2070*/  ISETP.GE.AND P0, PT, R40, 0x1, PT ;  /* 0x000000012800780c */ /* 0x000fe20003f06270 */
[----:B-1----:R-:W-:Y:S01]  /*2080*/  VIADD R2, R2, 0xb0 ;  /* 0x000000b002027836 */ /* 0x002fe20000000000 */
[----:B------:R-:W-:Y:S01]  /*2090*/  @!PT LDS RZ, [RZ] ;  /* 0x00000000fffff984 */ /* 0x000fe20000000800 */
[----:B------:R-:W-:Y:S01]  /*20a0*/  @!PT LDS RZ, [RZ] ;  /* 0x00000000fffff984 */ /* 0x000fe20000000800 */
[----:B------:R-:W-:Y:S01]  /*20b0*/  @!PT LDS RZ, [RZ] ;  /* 0x00000000fffff984 */ /* 0x000fe20000000800 */
[----:B------:R-:W-:Y:S01]  /*20c0*/  @!PT LDS RZ, [RZ] ;  /* 0x00000000fffff984 */ /* 0x000fe20000000800 */
[----:B------:R1:W-:Y:S06]  /*20d0*/  MEMBAR.ALL.CTA ;  /* 0x0000000000007992 */ /* 0x0003ec0000008000 */
[----:B-1----:R-:W1:Y:S01]  /*20e0*/  FENCE.VIEW.ASYNC.S ;  /* 0x00000000000073c6 */ /* 0x002e620000000000 */
[----:B------:R-:W-:-:S04]  /*20f0*/  PRMT R2, RZ, 0x654, R2 ;  /* 0x00000654ff027816 */ /* 0x000fc80000000002 */
[----:B-1----:R1:W-:Y:S01]  /*2100*/  SYNCS.ARRIVE.TRANS64.RED.A1T0 RZ, [R2+URZ], RZ ;  /* 0x000000ff02ff79a7 */ /* 0x0023e200081004ff */
[----:B--2---:R-:W-:-:S13]  /*2110*/  LOP3.LUT P2, RZ, R6, 0x1, RZ, 0xc0, !PT ;  /* 0x0000000106ff7812 */ /* 0x004fda000784c0ff */
[----:B------:R-:W-:Y:S01]  /*2120*/  @P2 SHF.R.U32.HI R3, RZ, 0x10, R5 ;  /* 0x00000010ff032819 */ /* 0x000fe20000011605 */
[----:B------:R-:W-:Y:S01]  /*2130*/  VOTEU.ANY UP0, P2 ;  /* 0x0000000000ff7886 */ /* 0x000fe20001000100 */
[----:B------:R-:W-:Y:S02]  /*2140*/  @P2 MOV R10, R4 ;  /* 0x00000004000a2202 */ /* 0x000fe40000000f00 */
[----:B------:R-:W-:Y:S02]  /*2150*/  @P2 R2UR.BROADCAST UR8, R3 ;  /* 0x00000000030822ca */ /* 0x000fe400008e0000 */
[----:B------:R-:W-:-:S11]  /*2160*/  @P2 LOP3.LUT R9, R5, 0xffff, RZ, 0xc0, !PT ;  /* 0x0000ffff05092812 */ /* 0x000fd600078ec0ff */
[----:B------:R-:W-:Y:S01]  /*2170*/  @UP0 UMOV UR36, UR8 ;  /* 0x0000000800240c82 */ /* 0x000fe20008000000 */
[----:B-1----:R-:W-:Y:S05]  /*2180*/  @!P0 BRA `(.L_x_40) ;  /* 0x0000000000b88947 */ /* 0x002fea0003800000 */
[----:B------:R-:W3:Y:S01]  /*2190*/  LDC.64 R4, c[0x0][0xb18] ;  /* 0x0002c600ff047b82 */ /* 0x000ee20000000a00 */
[----:B------:R-:W-:-:S07]  /*21a0*/  ISETP.NE.AND P3, PT, R40, 0x1, PT ;  /* 0x000000012800780c */ /* 0x000fce0003f65270 */
[----:B------:R-:W1:Y:S08]  /*21b0*/  LDC.64 R6, c[0x0][0xb10] ;  /* 0x0002c400ff067b82 */ /* 0x000e700000000a00 */
[----:B------:R-:W2:Y:S08]  /*21c0*/  LDC R14, c[0x0][0xb20] ;  /* 0x0002c800ff0e7b82 */ /* 0x000eb00000000800 */
[----:B------:R-:W4:Y:S01]  /*21d0*/  LDC R15, c[0x0][0xb0c] ;  /* 0x0002c300ff0f7b82 */ /* 0x000f220000000800 */
[----:B---3--:R-:W-:Y:S01]  /*21e0*/  IMAD.HI.U32 R21, R0, R5, RZ ;  /* 0x0000000500157227 */ /* 0x008fe200078e00ff */
[----:B------:R-:W-:-:S03]  /*21f0*/  ISETP.NE.AND P0, PT, R4, 0x1, PT ;  /* 0x000000010400780c */ /* 0x000fc60003f05270 */
[----:B------:R-:W-:-:S03]  /*2200*/  IMAD.HI.U32 R5, R9, R5, RZ ;  /* 0x0000000509057227 */ /* 0x000fc600078e00ff */
[----:B------:R-:W3:Y:S01]  /*2210*/  LDC.64 R2, c[0x0][0xb28] ;  /* 0x0002ca00ff027b82 */ /* 0x000ee20000000a00 */
[----:B-1----:R-:W-:-:S04]  /*2220*/  IMAD.HI.U32 R22, R8, R6, RZ ;  /* 0x0000000608167227 */ /* 0x002fc800078e00ff */
[----:B------:R-:W-:Y:S01]  /*2230*/  IMAD.HI.U32 R23, R10, R6, RZ ;  /* 0x000000060a177227 */ /* 0x000fe200078e00ff */
[----:B------:R-:W-:Y:S02]  /*2240*/  SHF.R.U32.HI R22, RZ, R7, R22 ;  /* 0x00000007ff167219 */ /* 0x000fe40000011616 */
[-C--:B--2---:R-:W-:Y:S02]  /*2250*/  SHF.R.U32.HI R21, RZ, R14.reuse, R21 ;  /* 0x0000000eff157219 */ /* 0x084fe40000011615 */
[----:B------:R-:W-:Y:S02]  /*2260*/  SHF.R.U32.HI R5, RZ, R14, R5 ;  /* 0x0000000eff057219 */ /* 0x000fe40000011605 */
[----:B------:R-:W-:Y:S02]  /*2270*/  SEL R21, R0, R21, !P0 ;  /* 0x0000001500157207 */ /* 0x000fe40004000000 */
[----:B------:R-:W-:Y:S02]  /*2280*/  SHF.R.U32.HI R23, RZ, R7, R23 ;  /* 0x00000007ff177219 */ /* 0x000fe40000011617 */
[----:B----4-:R-:W-:-:S02]  /*2290*/  ISETP.NE.AND P1, PT, R15, 0x1, PT ;  /* 0x000000010f00780c */ /* 0x010fc40003f25270 */
[----:B------:R-:W-:Y:S02]  /*22a0*/  SEL R5, R9, R5, !P0 ;  /* 0x0000000509057207 */ /* 0x000fe40004000000 */
[----:B------:R-:W-:Y:S02]  /*22b0*/  SEL R22, R8, R22, !P1 ;  /* 0x0000001608167207 */ /* 0x000fe40004800000 */
[----:B------:R-:W-:Y:S01]  /*22c0*/  SEL R23, R10, R23, !P1 ;  /* 0x000000170a177207 */ /* 0x000fe20004800000 */
[----:B---3--:R-:W-:-:S04]  /*22d0*/  IMAD.HI.U32 R20, R21, R2, RZ ;  /* 0x0000000215147227 */ /* 0x008fc800078e00ff */
        /* <DEDUP_REMOVED lines=10> */
[----:B------:R-:W-:-:S04]  /*2380*/  @!P0 IMAD.HI.U32 R7, R23, R2, RZ ;  /* 0x0000000217078227 */ /* 0x000fc800078e00ff */
[----:B------:R-:W-:Y:S01]  /*2390*/  IMAD.MOV R2, RZ, RZ, -R6 ;  /* 0x000000ffff027224 */ /* 0x000fe200078e0a06 */
[----:B------:R-:W-:Y:S02]  /*23a0*/  @!P0 SHF.R.U32.HI R3, RZ, R3, R7 ;  /* 0x00000003ff038219 */ /* 0x000fe40000011607 */
[----:B------:R-:W-:Y:S01]  /*23b0*/  IADD3 R7, PT, PT, -R5, RZ, RZ ;  /* 0x000000ff05077210 */ /* 0x000fe20007ffe1ff */
[----:B------:R-:W-:Y:S01]  /*23c0*/  IMAD R2, R40, R2, R5 ;  /* 0x0000000228027224 */ /* 0x000fe200078e0205 */
        /* <DEDUP_REMOVED lines=10> */
.L_x_40:
[----:B------:R-:W1:Y:S02]  /*2470*/  LDCU UR8, c[0x0][0xb30] ;  /* 0x00016600ff0877ac */ /* 0x000e640008000800 */
[----:B-1----:R-:W-:-:S09]  /*2480*/  UISETP.NE.AND UP0, UPT, UR8, 0x1, UPT ;  /* 0x000000010800788c */ /* 0x002fd2000bf05270 */
[----:B------:R-:W-:Y:S05]  /*2490*/  BRA.U UP0, `(.L_x_41) ;  /* 0x0000000100407547 */ /* 0x000fea000b800000 */
[----:B------:R-:W1:Y:S08]  /*24a0*/  LDC.64 R4, c[0x0][0xb10] ;  /* 0x0002c400ff047b82 */ /* 0x000e700000000a00 */
[----:B------:R-:W2:Y:S08]  /*24b0*/  LDC.64 R2, c[0x0][0xb18] ;  /* 0x0002c600ff027b82 */ /* 0x000eb00000000a00 */
[----:B------:R-:W4:Y:S08]  /*24c0*/  LDC R6, c[0x0][0xb20] ;  /* 0x0002c800ff067b82 */ /* 0x000f300000000800 */
[----:B------:R-:W3:Y:S01]  /*24d0*/  LDC R7, c[0x0][0xb0c] ;  /* 0x0002c300ff077b82 */ /* 0x000ee20000000800 */
[----:B-1----:R-:W-:-:S05]  /*24e0*/  IMAD.HI.U32 R4, R10, R4, RZ ;  /* 0x000000040a047227 */ /* 0x002fca00078e00ff */
[----:B------:R-:W-:Y:S01]  /*24f0*/  SHF.R.U32.HI R4, RZ, R5, R4 ;  /* 0x00000005ff047219 */ /* 0x000fe20000011604 */
[----:B--2---:R-:W-:Y:S01]  /*2500*/  IMAD.HI.U32 R3, R9, R3, RZ ;  /* 0x0000000309037227 */ /* 0x004fe200078e00ff */
[----:B------:R-:W-:-:S04]  /*2510*/  ISETP.NE.AND P0, PT, R2, 0x1, PT ;  /* 0x000000010200780c */ /* 0x000fc80003f05270 */
[----:B----4-:R-:W-:-:S04]  /*2520*/  SHF.R.U32.HI R3, RZ, R6, R3 ;  /* 0x00000006ff037219 */ /* 0x010fc80000011603 */
[----:B------:R-:W-:Y:S02]  /*2530*/  SEL R3, R9, R3, !P0 ;  /* 0x0000000309037207 */ /* 0x000fe40004000000 */
[----:B---3--:R-:W-:-:S04]  /*2540*/  ISETP.NE.AND P1, PT, R7, 0x1, PT ;  /* 0x000000010700780c */ /* 0x008fc80003f25270 */
[----:B------:R-:W-:-:S05]  /*2550*/  SEL R4, R10, R4, !P1 ;  /* 0x000000040a047207 */ /* 0x000fca0004800000 */
[----:B------:R-:W-:Y:S02]  /*2560*/  IMAD.IADD R5, R3, 0x1, -R4 ;  /* 0x0000000103057824 */ /* 0x000fe400078e0a04 */
[----:B------:R-:W-:Y:S02]  /*2570*/  IMAD.IADD R3, R4, 0x1, -R3 ;  /* 0x0000000104037824 */ /* 0x000fe400078e0a03 */
[----:B------:R-:W-:Y:S02]  /*2580*/  IMAD R10, R5, R7, R10 ;  /* 0x00000007050a7224 */ /* 0x000fe400078e020a */
[----:B------:R-:W-:-:S07]  /*2590*/  IMAD R9, R3, R2, R9 ;  /* 0x0000000203097224 */ /* 0x000fce00078e0209 */
.L_x_41:
[----:B------:R-:W-:Y:S01]  /*25a0*/  VIADD R16, R16, 0x1 ;  /* 0x0000000110107836 */ /* 0x000fe20000000000 */
[----:B------:R-:W-:Y:S01]  /*25b0*/  PLOP3.LUT P1, PT, PT, PT, PT, 0x80, 0x8 ;  /* 0x000000000008781c */ /* 0x000fe20003f2f070 */
[----:B------:R-:W-:Y:S02]  /*25c0*/  IMAD.IADD R14, R10, 0x1, R91 ;  /* 0x000000010a0e7824 */ /* 0x000fe400078e025b */
[----:B------:R-:W-:Y:S01]  /*25d0*/  IMAD.IADD R15, R9, 0x1, R90 ;  /* 0x00000001090f7824 */ /* 0x000fe200078e025a */
[----:B------:R-:W-:-:S04]  /*25e0*/  ISETP.NE.AND P0, PT, R16, 0x2, PT ;  /* 0x000000021000780c */ /* 0x000fc80003f05270 */
[----:B------:R-:W-:Y:S02]  /*25f0*/  SEL R2, RZ, 0x1, P0 ;  /* 0x00000001ff027807 */ /* 0x000fe40000000000 */
[----:B------:R-:W-:Y:S02]  /*2600*/  SEL R16, R16, RZ, P0 ;  /* 0x000000ff10107207 */ /* 0x000fe40000000000 */
[----:B------:R-:W-:Y:S01]  /*2610*/  LOP3.LUT R13, R13, R2, RZ, 0x3c, !PT ;  /* 0x000000020d0d7212 */ /* 0x000fe200078e3cff */
[----:B------:R-:W-:Y:S06]  /*2620*/  @P2 BRA `(.L_x_42) ;  /* 0xfffffff000582947 */ /* 0x000fec000383ffff */
[----:B------:R-:W-:Y:S01]  /*2630*/  UIADD3 UR6, UPT, UPT, UR6, 0x28, URZ ;  /* 0x0000002806067890 */ /* 0x000fe2000fffe0ff */
[----:B------:R-:W-:-:S03]  /*2640*/  SHF.L.U32 R2, R17, 0x1f, RZ ;  /* 0x0000001f11027819 */ /* 0x000fc600000006ff */
[----:B------:R-:W-:-:S09]  /*2650*/  ULEA UR4, UR23, UR6, 0x3 ;  /* 0x0000000617047291 */ /* 0x000fd2000f8e18ff */
[----:B------:R-:W1:Y:S02]  /*2660*/  SYNCS.PHASECHK.TRANS64.TRYWAIT P0, [UR4], R2 ;  /* 0x00000002ff0075a7 */ /* 0x000e640008001104 */
[----:B-1----:R-:W-:Y:S05]  /*2670*/  @!P0 BRA `(.L_x_43) ;  /* 0x0000006c00c48947 */ /* 0x002fea0003800000 */
.L_x_155:
[----:B------:R-:W-:-:S04]  /*2680*/  UIADD3 UR5, UPT, UPT, UR23, 0x1, URZ ;  /* 0x0000000117057890 */ /* 0x000fc8000fffe0ff */
[----:B------:R-:W-:-:S04]  /*2690*/  UISETP.NE.AND UP0, UPT, UR5, 0x5, UPT ;  /* 0x000000050500788c */ /* 0x000fc8000bf05270 */
[----:B------:R-:W-:Y:S02]  /*26a0*/  USEL UR7, URZ, 0x1, UP0 ;  /* 0x00000001ff077887 */ /* 0x000fe40008000000 */
[----:B------:R-:W-:-:S04]  /*26b0*/  USEL UR5, UR5, URZ, UP0 ;  /* 0x000000ff05057287 */ /* 0x000fc80008000000 */
[----:B------:R-:W-:Y:S01]  /*26c0*/  ULEA UR4, UR5, UR6, 0x3 ;  /* 0x0000000605047291 */ /* 0x000fe2000f8e18ff */
[----:B-1----:R-:W-:-:S04]  /*26d0*/  LOP3.LUT R2, R17, UR7, RZ, 0x3c, !PT ;  /* 0x0000000711027c12 */ /* 0x002fc8000f8e3cff */
[----:B------:R-:W-:-:S04]  /*26e0*/  SHF.L.U32 R3, R2, 0x1f, RZ ;  /* 0x0000001f02037819 */ /* 0x000fc800000006ff */
[----:B------:R-:W1:Y:S02]  /*26f0*/  SYNCS.PHASECHK.TRANS64.TRYWAIT P0, [UR4], R3 ;  /* 0x00000003ff0075a7 */ /* 0x000e640008001104 */
[----:B-1----:R-:W-:Y:S05]  /*2700*/  @!P0 BRA `(.L_x_44) ;  /* 0x0000006c00b88947 */ /* 0x002fea0003800000 */
.L_x_157:
[----:B------:R-:W-:-:S04]  /*2710*/  UIADD3 UR5, UPT, UPT, UR5, 0x1, URZ ;  /* 0x0000000105057890 */ /* 0x000fc8000fffe0ff */
[----:B------:R-:W-:-:S04]  /*2720*/  UISETP.NE.AND UP0, UPT, UR5, 0x5, UPT ;  /* 0x000000050500788c */ /* 0x000fc8000bf05270 */
[----:B------:R-:W-:Y:S02]  /*2730*/  USEL UR7, URZ, 0x1, UP0 ;  /* 0x00000001ff077887 */ /* 0x000fe40008000000 */
[----:B------:R-:W-:-:S04]  /*2740*/  USEL UR5, UR5, URZ, UP0 ;  /* 0x000000ff05057287 */ /* 0x000fc80008000000 */
[----:B------:R-:W-:Y:S01]  /*2750*/  ULEA UR4, UR5, UR6, 0x3 ;  /* 0x0000000605047291 */ /* 0x000fe2000f8e18ff */
[----:B------:R-:W-:-:S04]  /*2760*/  LOP3.LUT R2, R2, UR7, RZ, 0x3c, !PT ;  /* 0x0000000702027c12 */ /* 0x000fc8000f8e3cff */
[----:B-1----:R-:W-:-:S04]  /*2770*/  SHF.L.U32 R3, R2, 0x1f, RZ ;  /* 0x0000001f02037819 */ /* 0x002fc800000006ff */
[----:B------:R-:W1:Y:S02]  /*2780*/  SYNCS.PHASECHK.TRANS64.TRYWAIT P0, [UR4], R3 ;  /* 0x00000003ff0075a7 */ /* 0x000e640008001104 */
[----:B-1----:R-:W-:Y:S05]  /*2790*/  @!P0 BRA `(.L_x_45) ;  /* 0x0000006c00ac8947 */ /* 0x002fea0003800000 */
.L_x_159:
        /* <DEDUP_REMOVED lines=9> */
.L_x_161:
[----:B------:R-:W-:-:S04]  /*2830*/  UIADD3 UR5, UPT, UPT, UR5, 0x1, URZ ;  /* 0x0000000105057890 */ /* 0x000fc8000fffe0ff */
[----:B------:R-:W-:-:S04]  /*2840*/  UISETP.NE.AND UP0, UPT, UR5, 0x5, UPT ;  /* 0x000000050500788c */ /* 0x000fc8000bf05270 */
[----:B------:R-:W-:Y:S02]  /*2850*/  USEL UR4, URZ, 0x1, UP0 ;  /* 0x00000001ff047887 */ /* 0x000fe40008000000 */
[----:B------:R-:W-:-:S04]  /*2860*/  USEL UR5, UR5, URZ, UP0 ;  /* 0x000000ff05057287 */ /* 0x000fc80008000000 */
[----:B------:R-:W-:Y:S01]  /*2870*/  ULEA UR5, UR5, UR6, 0x3 ;  /* 0x0000000605057291 */ /* 0x000fe2000f8e18ff */
[----:B------:R-:W-:-:S04]  /*2880*/  LOP3.LUT R2, R2, UR4, RZ, 0x3c, !PT ;  /* 0x0000000402027c12 */ /* 0x000fc8000f8e3cff */
[----:B------:R-:W-:Y:S01]  /*2890*/  SHF.L.U32 R2, R2, 0x1f, RZ ;  /* 0x0000001f02027819 */ /* 0x000fe200000006ff */
[----:B-1-3--:R-:W-:-:S07]  /*28a0*/  IMAD.U32 R0, RZ, RZ, UR5 ;  /* 0x00000005ff007e24 */ /* 0x00afce000f8e00ff */
.L_x_47:
[----:B-1----:R1:W2:Y:S02]  /*28b0*/  SYNCS.PHASECHK.TRANS64.TRYWAIT P0, [R0+URZ], R2 ;  /* 0x00000002000075a7 */ /* 0x0022a400080011ff */
[----:B--2---:R-:W-:Y:S05]  /*28c0*/  @!P0 NANOSLEEP.SYNCS 0x989680 ;  /* 0x009896800000895d */ /* 0x004fea0003900000 */
[----:B------:R-:W2:Y:S02]  /*28d0*/  @!P0 SYNCS.PHASECHK.TRANS64 P0, [R0+URZ], R2 ;  /* 0x00000002000085a7 */ /* 0x000ea400080010ff */
[----:B--2---:R-:W-:Y:S05]  /*28e0*/  @P0 EXIT ;  /* 0x000000000000094d */ /* 0x004fea0003800000 */
[----:B------:R-:W-:Y:S05]  /*28f0*/  BRA `(.L_x_47) ;  /* 0xfffffffc00ec7947 */ /* 0x000fea000383ffff */
.L_x_22:
[----:B------:R-:W-:-:S04]  /*2900*/  UISETP.NE.AND UP1, UPT, UR37, URZ, UPT ;  /* 0x000000ff2500728c */ /* 0x000fc8000bf25270 */
[----:B------:R-:W-:-:S09]  /*2910*/  UISETP.NE.OR UP1, UPT, UR10, 0x1, UP1 ;  /* 0x000000010a00788c */ /* 0x000fd20008f25670 */
[----:B------:R-:W-:Y:S05]  /*2920*/  BRA.U UP1, `(.L_x_48) ;  /* 0x00000005014c7547 */ /* 0x000fea000b800000 */
[----:B------:R-:W-:Y:S01]  /*2930*/  HFMA2 R11, -RZ, RZ, 0, 0 ;  /* 0x00000000ff0b7431 */ /* 0x000fe200000001ff */
[----:B------:R-:W-:Y:S01]  /*2940*/  ISETP.GE.U32.AND P2, PT, R10, 0x2, PT ;  /* 0x000000020a00780c */ /* 0x000fe20003f46070 */
[----:B------:R-:W-:Y:S01]  /*2950*/  IMAD.MOV.U32 R12, RZ, RZ, 0x1 ;  /* 0x00000001ff0c7424 */ /* 0x000fe200078e00ff */
[----:B------:R-:W-:Y:S01]  /*2960*/  CS2R R8, SRZ ;  /* 0x0000000000087805 */ /* 0x000fe2000001ff00 */
[----:B------:R-:W-:Y:S01]  /*2970*/  IMAD.MOV.U32 R3, RZ, RZ, RZ ;  /* 0x000000ffff037224 */ /* 0x000fe200078e00ff */
[----:B------:R-:W-:Y:S01]  /*2980*/  UMOV UR4, 0x400 ;  /* 0x0000040000047882 */ /* 0x000fe20000000000 */
[----:B------:R-:W-:Y:S01]  /*2990*/  UMOV UR6, URZ ;  /* 0x000000ff00067c82 */ /* 0x000fe20008000000 */
[----:B------:R-:W-:-:S12]  /*29a0*/  ULEA UR37, UR37, UR4, 0x18 ;  /* 0x0000000425257291 */ /* 0x000fd8000f8ec0ff */
.L_x_52:
[----:B------:R-:W-:Y:S02]  /*29b0*/  LEA R0, R3, UR37, 0x3 ;  /* 0x0000002503007c11 */ /* 0x000fe4000f8e18ff */
[----:B------:R-:W-:-:S03]  /*29c0*/  SHF.L.U32 R4, R8, 0x1f, RZ ;  /* 0x0000001f08047819 */ /* 0x000fc600000006ff */
[----:B------:R-:W-:Y:S01]  /*29d0*/  VIADD R5, R0, 0x110 ;  /* 0x0000011000057836 */ /* 0x000fe20000000000 */
[----:B------:R-:W1:Y:S02]  /*29e0*/  SYNCS.PHASECHK.TRANS64.TRYWAIT P0, [R0+URZ+0x100], R4 ;  /* 0x00010004000075a7 */ /* 0x000e6400080011ff */
[----:B-1----:R-:W-:Y:S05]  /*29f0*/  @!P0 BRA `(.L_x_49) ;  /* 0x0000006c00448947 */ /* 0x002fea0003800000 */
.L_x_162:
[----:B------:R-:W-:Y:S01]  /*2a00*/  ULEA UR5, UR6, UR37, 0x3 ;  /* 0x0000002506057291 */ /* 0x000fe2000f8e18ff */
[----:B-1----:R-:W-:Y:S01]  /*2a10*/  PRMT R0, RZ, 0x654, R5 ;  /* 0x00000654ff007816 */ /* 0x002fe20000000005 */
[----:B------:R-:W-:Y:S01]  /*2a20*/  @!P2 IMAD.MOV.U32 R4, RZ, RZ, 0x10 ;  /* 0x00000010ff04a424 */ /* 0x000fe200078e00ff */
[----:B------:R-:W-:Y:S01]  /*2a30*/  SHF.L.U32 R5, R12, 0x1f, RZ ;  /* 0x0000001f0c057819 */ /* 0x000fe200000006ff */
[----:B------:R-:W-:Y:S01]  /*2a40*/  UIADD3 UR4, UPT, UPT, UR5, 0xa0, URZ ;  /* 0x000000a005047890 */ /* 0x000fe2000fffe0ff */
[----:B------:R1:W-:Y:S05]  /*2a50*/  SYNCS.ARRIVE.TRANS64.RED.A1T0 RZ, [R0+URZ], RZ ;  /* 0x000000ff00ff79a7 */ /* 0x0003ea00081004ff */
[----:B------:R-:W-:Y:S01]  /*2a60*/  IMAD.U32 R6, RZ, RZ, UR4 ;  /* 0x00000004ff067e24 */ /* 0x000fe2000f8e00ff */
[----:B------:R-:W2:Y:S04]  /*2a70*/  SYNCS.PHASECHK.TRANS64.TRYWAIT P0, [UR5+0xb0], R5 ;  /* 0x0000b005ff0075a7 */ /* 0x000ea80008001105 */
[----:B------:R-:W-:Y:S01]  /*2a80*/  PRMT R6, R10, 0x654, R6 ;  /* 0x000006540a067816 */ /* 0x000fe20000000006 */
[----:B-12---:R-:W-:Y:S06]  /*2a90*/  @!P0 BRA `(.L_x_50) ;  /* 0x0000006c00308947 */ /* 0x006fec0003800000 */
.L_x_164:
[----:B------:R-:W-:Y:S01]  /*2aa0*/  ULEA UR4, UR6, UR37, 0x4 ;  /* 0x0000002506047291 */ /* 0x000fe2000f8e20ff */
[----:B------:R-:W-:Y:S01]  /*2ab0*/  SEL R2, R6, R2, !P2 ;  /* 0x0000000206027207 */ /* 0x000fe20005000000 */
[----:B------:R-:W-:Y:S01]  /*2ac0*/  UIADD3 UR5, UPT, UPT, UR5, 0xa0, URZ ;  /* 0x000000a005057890 */ /* 0x000fe2000fffe0ff */
[----:B-1----:R-:W-:Y:S01]  /*2ad0*/  LEA R0, R11, UR37, 0x3 ;  /* 0x000000250b007c11 */ /* 0x002fe2000f8e18ff */
[----:B------:R-:W-:Y:S01]  /*2ae0*/  UIADD3 UR4, UPT, UPT, UR4, 0x130, URZ ;  /* 0x0000013004047890 */ /* 0x000fe2000fffe0ff */
[----:B------:R1:W-:Y:S01]  /*2af0*/  @!P2 SYNCS.ARRIVE.TRANS64.RED RZ, [R2+URZ], R4 ;  /* 0x0000000402ffa9a7 */ /* 0x0003e200080004ff */
[----:B------:R-:W-:Y:S01]  /*2b00*/  UIADD3 UR6, UPT, UPT, UR6, 0x1, URZ ;  /* 0x0000000106067890 */ /* 0x000fe2000fffe0ff */
[----:B------:R-:W-:-:S03]  /*2b10*/  VIADD R3, R3, 0x1 ;  /* 0x0000000103037836 */ /* 0x000fc60000000000 */
[----:B------:R-:W-:Y:S02]  /*2b20*/  UISETP.NE.AND UP0, UPT, UR6, 0x2, UPT ;  /* 0x000000020600788c */ /* 0x000fe4000bf05270 */
[----:B------:R-:W-:Y:S01]  /*2b30*/  ISETP.NE.AND P0, PT, R3, 0x2, PT ;  /* 0x000000020300780c */ /* 0x000fe20003f05270 */
[----:B------:R-:W-:Y:S06]  /*2b40*/  UGETNEXTWORKID.BROADCAST [UR4], [UR5] ;  /* 0x00000000040073ca */ /* 0x000fec0008000100 */
[----:B------:R-:W-:Y:S02]  /*2b50*/  USEL UR4, URZ, 0x1, UP0 ;  /* 0x00000001ff047887 */ /* 0x000fe40008000000 */
[----:B------:R-:W-:-:S04]  /*2b60*/  USEL UR6, UR6, URZ, UP0 ;  /* 0x000000ff06067287 */ /* 0x000fc80008000000 */
[----:B------:R-:W-:Y:S02]  /*2b70*/  LOP3.LUT R12, R12, UR4, RZ, 0x3c, !PT ;  /* 0x000000040c0c7c12 */ /* 0x000fe4000f8e3cff */
[----:B-1----:R-:W-:-:S04]  /*2b80*/  SHF.L.U32 R4, R9, 0x1f, RZ ;  /* 0x0000001f09047819 */ /* 0x002fc800000006ff */
[----:B------:R-:W1:Y:S02]  /*2b90*/  SYNCS.PHASECHK.TRANS64.TRYWAIT P1, [R0+URZ+0xa0], R4 ;  /* 0x0000a004000075a7 */ /* 0x000e6400080211ff */
[----:B-1----:R-:W-:Y:S05]  /*2ba0*/  @!P1 BRA `(.L_x_51) ;  /* 0x0000006c00049947 */ /* 0x002fea0003800000 */
.L_x_165:
[----:B-1----:R-:W-:Y:S01]  /*2bb0*/  LEA R4, R11, UR37, 0x4 ;  /* 0x000000250b047c11 */ /* 0x002fe2000f8e20ff */
[----:B------:R-:W-:Y:S01]  /*2bc0*/  VIADD R0, R0, 0xb0 ;  /* 0x000000b000007836 */ /* 0x000fe20000000000 */
[----:B------:R-:W-:Y:S01]  /*2bd0*/  SEL R3, R3, RZ, P0 ;  /* 0x000000ff03037207 */ /* 0x000fe20000000000 */
[----:B------:R-:W-:-:S03]  /*2be0*/  VIADD R11, R11, 0x1 ;  /* 0x000000010b0b7836 */ /* 0x000fc60000000000 */
[----:B------:R-:W1:Y:S01]  /*2bf0*/  LDS.128 R4, [R4+0x130] ;  /* 0x0001300004047984 */ /* 0x000e620000000c00 */
[----:B------:R-:W-:Y:S02]  /*2c00*/  PRMT R0, RZ, 0x654, R0 ;  /* 0x00000654ff007816 */ /* 0x000fe40000000000 */
[C---:B------:R-:W-:Y:S01]  /*2c10*/  ISETP.NE.AND P1, PT, R11.reuse, 0x2, PT ;  /* 0x000000020b00780c */ /* 0x040fe20003f25270 */
[----:B------:R-:W-:Y:S01]  /*2c20*/  @!PT LDS RZ, [RZ] ;  /* 0x00000000fffff984 */ /* 0x000fe20000000800 */
[----:B------:R-:W-:Y:S01]  /*2c30*/  @!PT LDS RZ, [RZ] ;  /* 0x00000000fffff984 */ /* 0x000fe20000000800 */
[----:B------:R-:W-:Y:S01]  /*2c40*/  @!PT LDS RZ, [RZ] ;  /* 0x00000000fffff984 */ /* 0x000fe20000000800 */
[----:B------:R-:W-:Y:S01]  /*2c50*/  @!PT LDS RZ, [RZ] ;  /* 0x00000000fffff984 */ /* 0x000fe20000000800 */
[----:B------:R2:W-:Y:S06]  /*2c60*/  MEMBAR.ALL.CTA ;  /* 0x0000000000007992 */ /* 0x0005ec0000008000 */
[----:B--2---:R-:W2:Y:S01]  /*2c70*/  FENCE.VIEW.ASYNC.S ;  /* 0x00000000000073c6 */ /* 0x004ea20000000000 */
[----:B------:R-:W-:Y:S01]  /*2c80*/  SEL R11, R11, RZ, P1 ;  /* 0x000000ff0b0b7207 */ /* 0x000fe20000800000 */
[----:B--2---:R2:W-:Y:S01]  /*2c90*/  SYNCS.ARRIVE.TRANS64.RED.A1T0 RZ, [R0+URZ], RZ ;  /* 0x000000ff00ff79a7 */ /* 0x0045e200081004ff */
[----:B-1----:R-:W-:-:S02]  /*2ca0*/  LOP3.LUT P3, RZ, R6, 0x1, RZ, 0xc0, !PT ;  /* 0x0000000106ff7812 */ /* 0x002fc4000786c0ff */
[----:B------:R-:W-:-:S04]  /*2cb0*/  SEL R4, RZ, 0x1, P1 ;  /* 0x00000001ff047807 */ /* 0x000fc80000800000 */
[----:B------:R-:W-:Y:S02]  /*2cc0*/  LOP3.LUT R9, R9, R4, RZ, 0x3c, !PT ;  /* 0x0000000409097212 */ /* 0x000fe400078e3cff */
[----:B--2---:R-:W-:-:S04]  /*2cd0*/  SEL R0, RZ, 0x1, P0 ;  /* 0x00000001ff007807 */ /* 0x004fc80000000000 */
[----:B------:R-:W-:Y:S01]  /*2ce0*/  LOP3.LUT R8, R8, R0, RZ, 0x3c, !PT ;  /* 0x0000000008087212 */ /* 0x000fe200078e3cff */
[----:B------:R-:W-:Y:S06]  /*2cf0*/  @P3 BRA `(.L_x_52) ;  /* 0xfffffffc002c3947 */ /* 0x000fec000383ffff */
[----:B------:R-:W-:Y:S01]  /*2d00*/  ULEA UR5, UR6, UR37, 0x3 ;  /* 0x0000002506057291 */ /* 0x000fe2000f8e18ff */
[----:B------:R-:W-:-:S08]  /*2d10*/  SHF.L.U32 R2, R12, 0x1f, RZ ;  /* 0x0000001f0c027819 */ /* 0x000fd000000006ff */
[----:B------:R-:W1:Y:S02]  /*2d20*/  SYNCS.PHASECHK.TRANS64 P0, [UR5+0xb0], R2 ;  /* 0x0000b002ff0075a7 */ /* 0x000e640008001005 */
[----:B-1----:R-:W-:Y:S05]  /*2d30*/  @P0 BRA `(.L_x_53) ;  /* 0x0000000000080947 */ /* 0x002fea0003800000 */
[----:B------:R-:W1:Y:S02]  /*2d40*/  SYNCS.PHASECHK.TRANS64.TRYWAIT P0, [UR5+0xb0], R2 ;  /* 0x0000b002ff0075a7 */ /* 0x000e640008001105 */
[----:B-1----:R-:W-:Y:S05]  /*2d50*/  @!P0 BRA `(.L_x_54) ;  /* 0x0000006800ac8947 */ /* 0x002fea0003800000 */
.L_x_53:
[----:B------:R-:W-:-:S04]  /*2d60*/  UIADD3 UR4, UPT, UPT, UR6, 0x1, URZ ;  /* 0x0000000106047890 */ /* 0x000fc8000fffe0ff */
[----:B------:R-:W-:-:S04]  /*2d70*/  UISETP.NE.AND UP0, UPT, UR4, 0x2, UPT ;  /* 0x000000020400788c */ /* 0x000fc8000bf05270 */
[----:B------:R-:W-:Y:S02]  /*2d80*/  USEL UR7, URZ, 0x1, UP0 ;  /* 0x00000001ff077887 */ /* 0x000fe40008000000 */
[----:B------:R-:W-:-:S04]  /*2d90*/  USEL UR4, UR4, URZ, UP0 ;  /* 0x000000ff04047287 */ /* 0x000fc80008000000 */
[----:B------:R-:W-:Y:S01]  /*2da0*/  ULEA UR4, UR4, UR37, 0x3 ;  /* 0x0000002504047291 */ /* 0x000fe2000f8e18ff */
[----:B-1----:R-:W-:-:S04]  /*2db0*/  LOP3.LUT R2, R12, UR7, RZ, 0x3c, !PT ;  /* 0x000000070c027c12 */ /* 0x002fc8000f8e3cff */
[----:B------:R-:W-:-:S04]  /*2dc0*/  SHF.L.U32 R0, R2, 0x1f, RZ ;  /* 0x0000001f02007819 */ /* 0x000fc800000006ff */
[----:B------:R-:W1:Y:S02]  /*2dd0*/  SYNCS.PHASECHK.TRANS64 P0, [UR4+0xb0], R0 ;  /* 0x0000b000ff0075a7 */ /* 0x000e640008001004 */
[----:B-1----:R-:W-:Y:S05]  /*2de0*/  @P0 EXIT ;  /* 0x000000000000094d */ /* 0x002fea0003800000 */
[----:B------:R-:W-:Y:S02]  /*2df0*/  SHF.L.U32 R2, R2, 0x1f, RZ ;  /* 0x0000001f02027819 */ /* 0x000fe400000006ff */
[----:B------:R-:W-:-:S07]  /*2e00*/  MOV R0, UR4 ;  /* 0x0000000400007c02 */ /* 0x000fce0008000f00 */
.L_x_55:
[----:B-1----:R1:W2:Y:S02]  /*2e10*/  SYNCS.PHASECHK.TRANS64.TRYWAIT P0, [R0+URZ+0xb0], R2 ;  /* 0x0000b002000075a7 */ /* 0x0022a400080011ff */
[----:B--2---:R-:W-:Y:S05]  /*2e20*/  @!P0 NANOSLEEP.SYNCS 0x989680 ;  /* 0x009896800000895d */ /* 0x004fea0003900000 */
[----:B------:R-:W2:Y:S02]  /*2e30*/  @!P0 SYNCS.PHASECHK.TRANS64 P0, [R0+URZ+0xb0], R2 ;  /* 0x0000b002000085a7 */ /* 0x000ea400080010ff */
[----:B--2---:R-:W-:Y:S05]  /*2e40*/  @P0 EXIT ;  /* 0x000000000000094d */ /* 0x004fea0003800000 */
[----:B------:R-:W-:Y:S05]  /*2e50*/  BRA `(.L_x_55) ;  /* 0xfffffffc00ec7947 */ /* 0x000fea000383ffff */
.L_x_48:
[----:B------:R-:W-:Y:S05]  /*2e60*/  BRA.U UP4, `(.L_x_56) ;  /* 0x0000001104a07547 */ /* 0x000fea000b800000 */
[----:B------:R-:W-:Y:S01]  /*2e70*/  UMOV UR6, 0x40 ;  /* 0x0000004000067882 */ /* 0x000fe20000000000 */
[----:B------:R-:W-:Y:S01]  /*2e80*/  NOP ;  /* 0x0000000000007918 */ /* 0x000fe20000000000 */
[----:B------:R-:W-:Y:S01]  /*2e90*/  ULEA UR6, UR37, UR6, 0x18 ;  /* 0x0000000625067291 */ /* 0x000fe2000f8ec0ff */
[----:B------:R-:W-:Y:S02]  /*2ea0*/  UMOV UR7, 0x400 ;  /* 0x0000040000077882 */ /* 0x000fe40000000000 */
[----:B------:R-:W-:-:S06]  /*2eb0*/  ULEA UR37, UR37, UR7, 0x18 ;  /* 0x0000000725257291 */ /* 0x000fcc000f8ec0ff */
[----:B------:R-:W1:Y:S02]  /*2ec0*/  LDS.U8 R2, [UR6+0x1c] ;  /* 0x00001c06ff027984 */ /* 0x000e640008000000 */
[----:B-1----:R-:W-:-:S13]  /*2ed0*/  ISETP.NE.AND P0, PT, R2, RZ, PT ;  /* 0x000000ff0200720c */ /* 0x002fda0003f05270 */
[----:B------:R-:W-:Y:S05]  /*2ee0*/  @P0 BRA `(.L_x_57) ;  /* 0x0000000400080947 */ /* 0x000fea0003800000 */
[----:B------:R-:W-:Y:S02]  /*2ef0*/  UISETP.NE.U32.AND UP0, UPT, UR5, 0x1, UPT ;  /* 0x000000010500788c */ /* 0x000fe4000bf05070 */
[----:B------:R-:W-:-:S07]  /*2f00*/  UIADD3 UR8, UPT, UPT, UR6, 0x8, URZ ;  /* 0x0000000806087890 */ /* 0x000fce000fffe0ff */
[----:B------:R-:W-:Y:S05]  /*2f10*/  BRA.U !UP0, `(.L_x_58) ;  /* 0x00000001089c7547 */ /* 0x000fea000b800000 */
[----:B------:R-:W-:Y:S01]  /*2f20*/  ELECT P0, URZ, PT ;  /* 0x0000000000ff782f */ /* 0x000fe20003800000 */
[----:B------:R-:W-:-:S12]  /*2f30*/  BSSY B0, `(.L_x_58) ;  /* 0x0000025000007945 */ /* 0x000fd80003800000 */
[----:B------:R-:W-:Y:S05]  /*2f40*/  @!P0 BRA `(.L_x_59) ;  /* 0x00000000008c8947 */ /* 0x000fea0003800000 */
[----:B------:R-:W-:-:S05]  /*2f50*/  UMOV UR7, 0x10 ;  /* 0x0000001000077882 */ /* 0x000fca0000000000 */
[----:B------:R-:W-:Y:S04]  /*2f60*/  DEPBAR.LE SB1, 0x36 ;  /* 0x00009d800000791a */ /* 0x000fe80000000000 */
[----:B------:R-:W1:Y:S02]  /*2f70*/  UTCATOMSWS.2CTA.FIND_AND_SET.ALIGN UP1, UR7, UR7 ;  /* 0x00000007000775e3 */ /* 0x000e640008220800 */
[----:B-1----:R-:W-:Y:S01]  /*2f80*/  MOV R10, UR7 ;  /* 0x00000007000a7c02 */ /* 0x002fe20008000f00 */
[----:B------:R-:W-:Y:S06]  /*2f90*/  BRA.U UP1, `(.L_x_60) ;  /* 0x0000000101187547 */ /* 0x000fec000b800000 */
.L_x_61:
[----:B------:R-:W-:Y:S05]  /*2fa0*/  NANOSLEEP 0x64 ;  /* 0x000000640000795d */ /* 0x000fea0003800000 */
[----:B------:R-:W-:-:S05]  /*2fb0*/  UMOV UR7, 0x10 ;  /* 0x0000001000077882 */ /* 0x000fca0000000000 */
[----:B------:R-:W-:Y:S04]  /*2fc0*/  DEPBAR.LE SB1, 0x36 ;  /* 0x00009d800000791a */ /* 0x000fe80000000000 */
[----:B------:R-:W1:Y:S02]  /*2fd0*/  UTCATOMSWS.2CTA.FIND_AND_SET.ALIGN UP1, UR7, UR7 ;  /* 0x00000007000775e3 */ /* 0x000e640008220800 */
[----:B-1----:R-:W-:Y:S01]  /*2fe0*/  MOV R10, UR7 ;  /* 0x00000007000a7c02 */ /* 0x002fe20008000f00 */
[----:B------:R-:W-:Y:S05]  /*2ff0*/  BRA.U !UP1, `(.L_x_61) ;  /* 0xfffffffd09e87547 */ /* 0x000fea000b83ffff */
.L_x_60:
[----:B------:R-:W1:Y:S01]  /*3000*/  LDS R5, [UR6+0x10] ;  /* 0x00001006ff057984 */ /* 0x000e620008000800 */
[----:B------:R-:W-:Y:S01]  /*3010*/  IMAD.U32 R3, RZ, RZ, UR37 ;  /* 0x00000025ff037e24 */ /* 0x000fe2000f8e00ff */
[----:B------:R-:W-:-:S03]  /*3020*/  MOV R2, UR4 ;  /* 0x0000000400027c02 */ /* 0x000fc60008000f00 */
[----:B------:R-:W-:Y:S01]  /*3030*/  VIADD R3, R3, 0x150 ;  /* 0x0000015003037836 */ /* 0x000fe20000000000 */
[----:B-1----:R-:W-:-:S04]  /*3040*/  SHF.L.U32 R5, R5, 0x1f, RZ ;  /* 0x0000001f05057819 */ /* 0x002fc800000006ff */
[----:B------:R-:W1:Y:S02]  /*3050*/  SYNCS.PHASECHK.TRANS64.TRYWAIT P0, [UR6+0x8], R5 ;  /* 0x00000805ff0075a7 */ /* 0x000e640008001106 */
[----:B-1----:R-:W-:Y:S05]  /*3060*/  @P0 BRA `(.L_x_62) ;  /* 0x0000000000080947 */ /* 0x002fea0003800000 */
[----:B------:R-:W1:Y:S02]  /*3070*/  SYNCS.PHASECHK.TRANS64.TRYWAIT P0, [UR6+0x8], R5 ;  /* 0x00000805ff0075a7 */ /* 0x000e640008001106 */
[----:B-1----:R-:W-:Y:S05]  /*3080*/  @!P0 BRA `(.L_x_63) ;  /* 0x0000006400f88947 */ /* 0x002fea0003800000 */
.L_x_62:
[----:B-1----:R-:W-:Y:S01]  /*3090*/  HFMA2 R4, -RZ, RZ, 0, 5.9604644775390625e-08 ;  /* 0x00000001ff047431 */ /* 0x002fe200000001ff */
[----:B------:R-:W-:Y:S01]  /*30a0*/  UPRMT UR7, UR4, 0x654, UR8 ;  /* 0x0000065404077896 */ /* 0x000fe20008000008 */
[----:B------:R-:W-:Y:S01]  /*30b0*/  IMAD.MOV.U32 R7, RZ, RZ, 0xffff ;  /* 0x0000ffffff077424 */ /* 0x000fe200078e00ff */
[----:B------:R-:W-:Y:S01]  /*30c0*/  PRMT R2, R2, 0x654, R3 ;  /* 0x0000065402027816 */ /* 0x000fe20000000003 */
[----:B------:R-:W-:Y:S02]  /*30d0*/  IMAD.MOV.U32 R5, RZ, RZ, 0x4 ;  /* 0x00000004ff057424 */ /* 0x000fe400078e00ff */
[----:B------:R-:W-:Y:S01]  /*30e0*/  IMAD.SHL.U32 R9, R10, 0x20, RZ ;  /* 0x000000200a097824 */ /* 0x000fe200078e00ff */
[----:B------:R-:W-:Y:S02]  /*30f0*/  MOV R3, UR7 ;  /* 0x0000000700037c02 */ /* 0x000fe40008000f00 */
[-C--:B------:R-:W-:Y:S01]  /*3100*/  SHF.L.U32 R7, R7, R10.reuse, RZ ;  /* 0x0000000a07077219 */ /* 0x080fe200000006ff */
[----:B------:R1:W-:Y:S01]  /*3110*/  SYNCS.ARRIVE.TRANS64.RED RZ, [UR7], R5 ;  /* 0x00000005ffff79a7 */ /* 0x0003e20008000407 */
[----:B------:R-:W-:Y:S01]  /*3120*/  SHF.L.U32 R6, R4, R10, RZ ;  /* 0x0000000a04067219 */ /* 0x000fe200000006ff */
[----:B------:R1:W-:Y:S04]  /*3130*/  STS [UR37+0x150], R9 ;  /* 0x00015009ff007988 */ /* 0x0003e80008000825 */
[----:B------:R1:W-:Y:S04]  /*3140*/  STAS [R2.64], R10 ;  /* 0x0000000a02007dbd */ /* 0x0003e8000c0008ff */
[----:B------:R1:W-:Y:S04]  /*3150*/  ATOMS.OR RZ, [UR6+0x14], R7 ;  /* 0x00001407ffff798c */ /* 0x0003e8000b000006 */
[----:B------:R1:W-:Y:S04]  /*3160*/  ATOMS.OR RZ, [UR6+0x18], R6 ;  /* 0x00001806ffff798c */ /* 0x0003e8000b000006 */
[----:B------:R1:W-:Y:S02]  /*3170*/  ATOMS.XOR RZ, [UR6+0x10], R4 ;  /* 0x00001004ffff798c */ /* 0x0003e4000b800006 */
.L_x_59:
[----:B------:R-:W-:Y:S05]  /*3180*/  BSYNC B0 ;  /* 0x0000000000007941 */ /* 0x000fea0003800000 */
.L_x_58:
[----:B------:R-:W-:Y:S05]  /*3190*/  BRA.U UP0, `(.L_x_64) ;  /* 0x00000001006c7547 */ /* 0x000fea000b800000 */
[----:B------:R-:W-:-:S03]  /*31a0*/  UMOV UR7, 0xffffffff ;  /* 0xffffffff00077882 */ /* 0x000fc60000000000 */
[----:B------:R-:W-:Y:S05]  /*31b0*/  BRA.DIV UR7, `(.L_x_65) ;  /* 0x0000006607c47947 */ /* 0x000fea000b800000 */
[----:B------:R-:W-:-:S13]  /*31c0*/  ELECT P6, URZ, PT ;  /* 0x0000000000ff782f */ /* 0x000fda00038c0000 */
.L_x_169:
[----:B------:R-:W-:Y:S05]  /*31d0*/  @!P6 BRA `(.L_x_64) ;  /* 0x00000000005ce947 */ /* 0x000fea0003800000 */
[----:B-1----:R-:W1:Y:S02]  /*31e0*/  LDS R3, [UR6+0x10] ;  /* 0x00001006ff037984 */ /* 0x002e640008000800 */
[----:B-1----:R-:W-:-:S04]  /*31f0*/  SHF.L.U32 R3, R3, 0x1f, RZ ;  /* 0x0000001f03037819 */ /* 0x002fc800000006ff */
[----:B------:R-:W1:Y:S02]  /*3200*/  SYNCS.PHASECHK.TRANS64.TRYWAIT P0, [UR6+0x8], R3 ;  /* 0x00000803ff0075a7 */ /* 0x000e640008001106 */
[----:B-1----:R-:W-:Y:S05]  /*3210*/  @P0 BRA `(.L_x_66) ;  /* 0x0000000000080947 */ /* 0x002fea0003800000 */
[----:B------:R-:W1:Y:S02]  /*3220*/  SYNCS.PHASECHK.TRANS64.TRYWAIT P0, [UR6+0x8], R3 ;  /* 0x00000803ff0075a7 */ /* 0x000e640008001106 */
[----:B-1----:R-:W-:Y:S05]  /*3230*/  @!P0 BRA `(.L_x_67) ;  /* 0x0000006400c48947 */ /* 0x002fea0003800000 */
.L_x_66:
[----:B------:R-:W2:Y:S01]  /*3240*/  LDS R5, [UR37+0x150] ;  /* 0x00015025ff057984 */ /* 0x000ea20008000800 */
[----:B-1----:R-:W-:Y:S02]  /*3250*/  HFMA2 R2, -RZ, RZ, 0, 5.9604644775390625e-08 ;  /* 0x00000001ff027431 */ /* 0x002fe400000001ff */
[----:B------:R-:W-:Y:S01]  /*3260*/  IMAD.MOV.U32 R3, RZ, RZ, 0xffff ;  /* 0x0000ffffff037424 */ /* 0x000fe200078e00ff */
[----:B------:R-:W-:Y:S01]  /*3270*/  UPRMT UR7, UR4, 0x654, UR8 ;  /* 0x0000065404077896 */ /* 0x000fe20008000008 */
[----:B--2---:R-:W-:-:S03]  /*3280*/  IMAD.SHL.U32 R4, R5, 0x20, RZ ;  /* 0x0000002005047824 */ /* 0x004fc600078e00ff */
[-C--:B------:R-:W-:Y:S02]  /*3290*/  SHF.L.U32 R3, R3, R5.reuse, RZ ;  /* 0x0000000503037219 */ /* 0x080fe400000006ff */
[----:B------:R-:W-:Y:S01]  /*32a0*/  SHF.L.U32 R5, R2, R5, RZ ;  /* 0x0000000502057219 */ /* 0x000fe200000006ff */
[----:B------:R2:W-:Y:S04]  /*32b0*/  STS [UR37+0x150], R4 ;  /* 0x00015004ff007988 */ /* 0x0005e80008000825 */
[----:B------:R2:W-:Y:S04]  /*32c0*/  ATOMS.OR RZ, [UR6+0x14], R3 ;  /* 0x00001403ffff798c */ /* 0x0005e8000b000006 */
[----:B------:R2:W-:Y:S01]  /*32d0*/  ATOMS.OR RZ, [UR6+0x18], R5 ;  /* 0x00001805ffff798c */ /* 0x0005e2000b000006 */
[----:B------:R-:W-:Y:S03]  /*32e0*/  SYNCS.ARRIVE.TRANS64.RED.A1T0 RZ, [UR7], RZ ;  /* 0x000000ffffff79a7 */ /* 0x000fe60008100407 */
[----:B------:R2:W-:Y:S01]  /*32f0*/  ATOMS.XOR RZ, [UR6+0x10], R2 ;  /* 0x00001002ffff798c */ /* 0x0005e2000b800006 */
[----:B------:R-:W-:Y:S05]  /*3300*/  BRA `(.L_x_64) ;  /* 0x0000000000107947 */ /* 0x000fea0003800000 */
.L_x_57:
[----:B------:R-:W-:-:S05]  /*3310*/  MOV R2, 0xffffffff ;  /* 0xffffffff00027802 */ /* 0x000fca0000000f00 */
[----:B------:R1:W-:Y:S02]  /*3320*/  STS [UR37+0x150], R2 ;  /* 0x00015002ff007988 */ /* 0x0003e40008000825 */
[----:B-1----:R-:W-:Y:S02]  /*3330*/  MOV R2, 0x3350 ;  /* 0x0000335000027802 */ /* 0x002fe40000000f00 */
[----:B-----5:R-:W-:Y:S05]  /*3340*/  CALL.REL.NOINC `($__internal_1_$__cuda_sm10x_tcgen05_guardrail_trap_phase_invalid_during_alloc) ;  /* 0x0000006c00987944 */ /* 0x020fea0003c00000 */
.L_x_64:
[----:B------:R-:W-:Y:S05]  /*3350*/  WARPSYNC.ALL ;  /* 0x0000000000007948 */ /* 0x000fea0003800000 */
[----:B------:R-:W3:Y:S01]  /*3360*/  S2UR UR8, SR_CgaCtaId ;  /* 0x00000000000879c3 */ /* 0x000ee20000008800 */
[----:B------:R-:W-:Y:S01]  /*3370*/  UMOV UR6, 0x400 ;  /* 0x0000040000067882 */ /* 0x000fe20000000000 */
[----:B------:R-:W-:-:S06]  /*3380*/  NOP ;  /* 0x0000000000007918 */ /* 0x000fcc0000000000 */
[----:B------:R-:W-:Y:S06]  /*3390*/  BAR.ARV 0x6, 0xa0 ;  /* 0x0182800000007b1d */ /* 0x000fec0000002000 */
[----:B------:R-:W-:Y:S01]  /*33a0*/  LOP3.LUT R0, R0, 0xffff, RZ, 0xc0, !PT ;  /* 0x0000ffff00007812 */ /* 0x000fe200078ec0ff */
[----:B-1----:R-:W-:Y:S01]  /*33b0*/  IMAD.MOV.U32 R9, RZ, RZ, 0x1 ;  /* 0x00000001ff097424 */ /* 0x002fe200078e00ff */
[----:B------:R-:W-:Y:S01]  /*33c0*/  LOP3.LUT R8, R8, 0xffff, RZ, 0xc0, !PT ;  /* 0x0000ffff08087812 */ /* 0x000fe200078ec0ff */
[----:B------:R-:W-:Y:S01]  /*33d0*/  UMOV UR22, URZ ;  /* 0x000000ff00167c82 */ /* 0x000fe20008000000 */
[----:B------:R-:W-:Y:S01]  /*33e0*/  R2UR UR12, R0 ;  /* 0x00000000000c72ca */ /* 0x000fe200000e0000 */
[----:B------:R-:W-:Y:S01]  /*33f0*/  UMOV UR21, URZ ;  /* 0x000000ff00157c82 */ /* 0x000fe20008000000 */
[----:B------:R-:W-:Y:S01]  /*3400*/  R2UR UR13, R8 ;  /* 0x00000000080d72ca */ /* 0x000fe200000e0000 */
[----:B------:R-:W-:Y:S01]  /*3410*/  IMAD.MOV.U32 R8, RZ, RZ, RZ ;  /* 0x000000ffff087224 */ /* 0x000fe200078e00ff */
[----:B------:R-:W-:Y:S01]  /*3420*/  UMOV UR20, URZ ;  /* 0x000000ff00147c82 */ /* 0x000fe20008000000 */
[----:B------:R-:W-:-:S02]  /*3430*/  UISETP.NE.AND UP2, UPT, UR5, URZ, UPT ;  /* 0x000000ff0500728c */ /* 0x000fc4000bf45270 */
[----:B---3--:R-:W-:Y:S01]  /*3440*/  ULEA UR8, UR8, UR6, 0x18 ;  /* 0x0000000608087291 */ /* 0x008fe2000f8ec0ff */
[----:B------:R-:W1:Y:S03]  /*3450*/  LDCU UR6, c[0x0][0x38c] ;  /* 0x00007180ff0677ac */ /* 0x000e660008000800 */
[----:B------:R-:W-:Y:S02]  /*3460*/  UIADD3 UR14, UPT, UPT, UR8, 0x8400, URZ ;  /* 0x00008400080e7890 */ /* 0x000fe4000fffe0ff */
[----:B------:R-:W-:-:S03]  /*3470*/  UIADD3 UR15, UPT, UPT, UR8, 0x12400, URZ ;  /* 0x00012400080f7890 */ /* 0x000fc6000fffe0ff */
[----:B--2---:R-:W2:Y:S01]  /*3480*/  LDS R2, [UR8+0x150] ;  /* 0x00015008ff027984 */ /* 0x004ea20008000800 */
[----:B------:R-:W-:Y:S02]  /*3490*/  USHF.R.U32.HI UR14, URZ, 0x4, UR14 ;  /* 0x00000004ff0e7899 */ /* 0x000fe4000801160e */
[----:B------:R-:W-:Y:S02]  /*34a0*/  USHF.R.U32.HI UR15, URZ, 0x4, UR15 ;  /* 0x00000004ff0f7899 */ /* 0x000fe4000801160f */
[----:B------:R-:W-:Y:S02]  /*34b0*/  ULOP3.LUT UR14, UR14, 0x3fff, URZ, 0xc0, !UPT ;  /* 0x00003fff0e0e7892 */ /* 0x000fe4000f8ec0ff */
[----:B------:R-:W-:Y:S02]  /*34c0*/  ULOP3.LUT UR15, UR15, 0x3fff, URZ, 0xc0, !UPT ;  /* 0x00003fff0f0f7892 */ /* 0x000fe4000f8ec0ff */
[----:B------:R-:W-:Y:S02]  /*34d0*/  ULOP3.LUT UR14, UR14, 0x10000, URZ, 0xfc, !UPT ;  /* 0x000100000e0e7892 */ /* 0x000fe4000f8efcff */
[----:B-1----:R-:W-:-:S02]  /*34e0*/  UIADD3 UR6, UPT, UPT, UR6, 0x1f, URZ ;  /* 0x0000001f06067890 */ /* 0x002fc4000fffe0ff */
[----:B------:R-:W-:Y:S02]  /*34f0*/  ULOP3.LUT UR15, UR15, 0x10000, URZ, 0xfc, !UPT ;  /* 0x000100000f0f7892 */ /* 0x000fe4000f8efcff */
[----:B------:R-:W-:Y:S01]  /*3500*/  USHF.R.S32.HI UR7, URZ, 0x1f, UR6 ;  /* 0x0000001fff077899 */ /* 0x000fe20008011406 */
[----:B------:R-:W-:Y:S01]  /*3510*/  UMOV UR28, 0x0 ;  /* 0x00000000001c7882 */ /* 0x000fe20000000000 */
[----:B------:R-:W-:Y:S02]  /*3520*/  UMOV UR29, 0x10200010 ;  /* 0x10200010001d7882 */ /* 0x000fe40000000000 */
[----:B------:R-:W-:Y:S01]  /*3530*/  ULEA.HI UR7, UR7, UR6, URZ, 0x5 ;  /* 0x0000000607077291 */ /* 0x000fe2000f8f28ff */
[----:B------:R-:W-:Y:S01]  /*3540*/  UMOV UR26, 0x0 ;  /* 0x00000000001a7882 */ /* 0x000fe20000000000 */
[----:B------:R-:W-:Y:S02]  /*3550*/  UMOV UR27, 0x10200010 ;  /* 0x10200010001b7882 */ /* 0x000fe40000000000 */
[----:B------:R-:W-:-:S04]  /*3560*/  USHF.R.S32.HI UR7, URZ, 0x5, UR7 ;  /* 0x00000005ff077899 */ /* 0x000fc80008011407 */
[----:B------:R-:W-:-:S04]  /*3570*/  UISETP.LT.AND UP0, UPT, UR7, 0x1, UPT ;  /* 0x000000010700788c */ /* 0x000fc8000bf01270 */
[----:B------:R-:W-:Y:S01]  /*3580*/  USEL UR23, UR7, 0x1, !UP0 ;  /* 0x0000000107177887 */ /* 0x000fe2000c000000 */
[----:B--2---:R-:W-:Y:S02]  /*3590*/  R2UR UR24, R2 ;  /* 0x00000000021872ca */ /* 0x004fe400000e0000 */
[----:B------:R-:W-:-:S13]  /*35a0*/  CS2R R2, SRZ ;  /* 0x0000000000027805 */ /* 0x000fda000001ff00 */
.L_x_75:
[C---:B------:R-:W-:Y:S02]  /*35b0*/  LEA R0, R8.reuse, UR8, 0x3 ;  /* 0x0000000808007c11 */ /* 0x040fe4000f8e18ff */
[----:B------:R-:W-:Y:S02]  /*35c0*/  SHF.L.U32 R4, R3, 0x1f, RZ ;  /* 0x0000001f03047819 */ /* 0x000fe400000006ff */
[----:B------:R-:W-:Y:S02]  /*35d0*/  LEA R5, R8, UR8, 0x4 ;  /* 0x0000000808057c11 */ /* 0x000fe4000f8e20ff */
[----:B------:R-:W1:Y:S02]  /*35e0*/  SYNCS.PHASECHK.TRANS64.TRYWAIT P0, [R0+URZ+0xa0], R4 ;  /* 0x0000a004000075a7 */ /* 0x000e6400080011ff */
[----:B-1-34-:R-:W-:Y:S05]  /*35f0*/  @!P0 BRA `(.L_x_68) ;  /* 0x0000006000ec8947 */ /* 0x01afea0003800000 */
.L_x_170:
[----:B-1----:R-:W1:Y:S01]  /*3600*/  LDS.128 R4, [R5+0x130] ;  /* 0x0001300005047984 */ /* 0x002e620000000c00 */
[----:B------:R-:W-:Y:S02]  /*3610*/  VIADD R0, R0, 0xb0 ;  /* 0x000000b000007836 */ /* 0x000fe40000000000 */
[----:B------:R-:W-:Y:S01]  /*3620*/  VIADD R8, R8, 0x1 ;  /* 0x0000000108087836 */ /* 0x000fe20000000000 */
[----:B------:R-:W-:Y:S01]  /*3630*/  @!PT LDS RZ, [RZ] ;  /* 0x00000000fffff984 */ /* 0x000fe20000000800 */
[----:B------:R-:W-:Y:S01]  /*3640*/  @!PT LDS RZ, [RZ] ;  /* 0x00000000fffff984 */ /* 0x000fe20000000800 */
[----:B------:R-:W-:Y:S01]  /*3650*/  @!PT LDS RZ, [RZ] ;  /* 0x00000000fffff984 */ /* 0x000fe20000000800 */
[----:B------:R-:W-:Y:S01]  /*3660*/  @!PT LDS RZ, [RZ] ;  /* 0x00000000fffff984 */ /* 0x000fe20000000800 */
[----:B------:R2:W-:Y:S06]  /*3670*/  MEMBAR.ALL.CTA ;  /* 0x0000000000007992 */ /* 0x0005ec0000008000 */
[----:B--2---:R-:W2:Y:S01]  /*3680*/  FENCE.VIEW.ASYNC.S ;  /* 0x00000000000073c6 */ /* 0x004ea20000000000 */
[----:B------:R-:W-:-:S04]  /*3690*/  PRMT R0, RZ, 0x654, R0 ;  /* 0x00000654ff007816 */ /* 0x000fc80000000000 */
[----:B--2---:R2:W-:Y:S01]  /*36a0*/  SYNCS.ARRIVE.TRANS64.RED.A1T0 RZ, [R0+URZ], RZ ;  /* 0x000000ff00ff79a7 */ /* 0x0045e200081004ff */
[----:B-1----:R-:W-:Y:S01]  /*36b0*/  LOP3.LUT P1, RZ, R6, 0x1, RZ, 0xc0, !PT ;  /* 0x0000000106ff7812 */ /* 0x002fe2000782c0ff */
[----:B--2---:R-:W-:-:S12]  /*36c0*/  BRA.U UP2, `(.L_x_69) ;  /* 0x0000000102e07547 */ /* 0x004fd8000b800000 */
[----:B------:R-:W1:Y:S01]  /*36d0*/  LDCU UR6, c[0x0][0x38c] ;  /* 0x00007180ff0677ac */ /* 0x000e620008000800 */
[----:B------:R-:W-:Y:S02]  /*36e0*/  PLOP3.LUT P2, PT, PT, PT, PT, 0x80, 0x8 ;  /* 0x000000000008781c */ /* 0x000fe40003f4f070 */
[----:B------:R-:W-:Y:S01]  /*36f0*/  SHF.L.U32 R4, R9, 0x1f, RZ ;  /* 0x0000001f09047819 */ /* 0x000fe200000006ff */
[----:B------:R-:W-:Y:S02]  /*3700*/  ULEA UR10, UR22, UR8, 0x3 ;  /* 0x00000008160a7291 */ /* 0x000fe4000f8e18ff */
[----:B------:R-:W-:Y:S02]  /*3710*/  ULEA UR11, UR22, UR24, 0x7 ;  /* 0x00000018160b7291 */ /* 0x000fe4000f8e38ff */
[----:B-1----:R-:W-:-:S06]  /*3720*/  UISETP.GE.AND UP0, UPT, UR6, 0x1, UPT ;  /* 0x000000010600788c */ /* 0x002fcc000bf06270 */
[----:B------:R-:W-:-:S05]  /*3730*/  PLOP3.LUT P0, PT, PT, PT, UP0, 0x80, 0x8 ;  /* 0x000000000008781c */ /* 0x000fca0003f0f008 */
[----:B------:R-:W-:-:S08]  /*3740*/  @UP0 ULEA UR6, UR21, UR8, 0x3 ;  /* 0x0000000815060291 */ /* 0x000fd0000f8e18ff */
[----:B------:R-:W-:-:S04]  /*3750*/  @P0 SHF.L.U32 R0, R2, 0x1f, RZ ;  /* 0x0000001f02000819 */ /* 0x000fc800000006ff */
[----:B------:R1:W2:Y:S01]  /*3760*/  @P0 SYNCS.PHASECHK.TRANS64.TRYWAIT P2, [UR6], R0 ;  /* 0x00000000ff0005a7 */ /* 0x0002a20008041106 */
[----:B------:R-:W3:Y:S02]  /*3770*/  SYNCS.PHASECHK.TRANS64.TRYWAIT P0, [UR10+0xe0], R4 ;  /* 0x0000e004ff0075a7 */ /* 0x000ee4000800110a */
[----:B-123--:R-:W-:Y:S05]  /*3780*/  @!P0 BRA `(.L_x_70) ;  /* 0x00000060009c8947 */ /* 0x00efea0003800000 */
.L_x_172:
[----:B------:R-:W-:Y:S01]  /*3790*/  UMOV UR19, UR20 ;  /* 0x0000001400137c82 */ /* 0x000fe20008000000 */
[----:B------:R-:W-:Y:S05]  /*37a0*/  BRA.U !UP0, `(.L_x_71) ;  /* 0x0000000108987547 */ /* 0x000fea000b800000 */
[----:B------:R-:W-:Y:S02]  /*37b0*/  UIADD3 UR19, UPT, UPT, UR23, UR20, URZ ;  /* 0x0000001417137290 */ /* 0x000fe4000fffe0ff */
[----:B------:R-:W-:Y:S01]  /*37c0*/  UPLOP3.LUT UP3, UPT, UPT, UPT, UPT, 0x40, 0x4 ;  /* 0x000000000004789c */ /* 0x000fe20003f6e870 */
[----:B------:R-:W-:Y:S01]  /*37d0*/  UMOV UR18, UR7 ;  /* 0x0000000700127c82 */ /* 0x000fe20008000000 */
[----:B------:R-:W-:-:S09]  /*37e0*/  UMOV UR17, UR21 ;  /* 0x0000001500117c82 */ /* 0x000fd20008000000 */
.L_x_74:
[----:B--2---:R-:W-:Y:S01]  /*37f0*/  ULEA UR9, UR17, UR8, 0x3 ;  /* 0x0000000811097291 */ /* 0x004fe2000f8e18ff */
[----:B---3--:R-:W-:Y:S11]  /*3800*/  @P2 BRA `(.L_x_72) ;  /* 0x00000000000c2947 */ /* 0x008ff60003800000 */
[----:B-1----:R-:W-:Y:S04]  /*3810*/  SHF.L.U32 R4, R2, 0x1f, RZ ;  /* 0x0000001f02047819 */ /* 0x002fe800000006ff */
[----:B------:R-:W1:Y:S02]  /*3820*/  SYNCS.PHASECHK.TRANS64.TRYWAIT P0, [UR9], R4 ;  /* 0x00000004ff0075a7 */ /* 0x000e640008001109 */
[----:B-1----:R-:W-:Y:S05]  /*3830*/  @!P0 BRA `(.L_x_73) ;  /* 0x0000006000888947 */ /* 0x002fea0003800000 */
.L_x_72:
[----:B------:R-:W-:Y:S01]  /*3840*/  UISETP.NE.AND UP0, UPT, UR18, 0x1, UPT ;  /* 0x000000011200788c */ /* 0x000fe2000bf05270 */
[----:B------:R-:W-:Y:S01]  /*3850*/  PLOP3.LUT P2, PT, PT, PT, PT, 0x80, 0x8 ;  /* 0x000000000008781c */ /* 0x000fe20003f4f070 */
[----:B------:R-:W-:Y:S02]  /*3860*/  UIADD3 UR21, UPT, UPT, UR17, 0x1, URZ ;  /* 0x0000000111157890 */ /* 0x000fe4000fffe0ff */
[----:B------:R-:W-:Y:S02]  /*3870*/  ULEA UR30, UR17, UR15, 0x8 ;  /* 0x0000000f111e7291 */ /* 0x000fe4000f8e40ff */
[----:B------:R-:W-:Y:S01]  /*3880*/  UISETP.NE.AND UP1, UPT, UR21, 0x5, UPT ;  /* 0x000000051500788c */ /* 0x000fe2000bf25270 */
[----:B------:R-:W-:Y:S01]  /*3890*/  PLOP3.LUT P0, PT, PT, PT, UP0, 0x80, 0x8 ;  /* 0x000000000008781c */ /* 0x000fe20003f0f008 */
[----:B------:R-:W-:Y:S02]  /*38a0*/  ULEA UR32, UR17, UR14, 0x9 ;  /* 0x0000000e11207291 */ /* 0x000fe4000f8e48ff */
[----:B------:R-:W-:Y:S02]  /*38b0*/  USEL UR16, URZ, 0x1, UP1 ;  /* 0x00000001ff107887 */ /* 0x000fe40008800000 */
[----:B------:R-:W-:Y:S02]  /*38c0*/  USEL UR21, UR21, URZ, UP1 ;  /* 0x000000ff15157287 */ /* 0x000fe40008800000 */
[----:B------:R-:W-:Y:S02]  /*38d0*/  UIADD3 UR36, UPT, UPT, UR30, 0x2, URZ ;  /* 0x000000021e247890 */ /* 0x000fe4000fffe0ff */
[----:B------:R-:W-:Y:S01]  /*38e0*/  @UP0 ULEA UR6, UR21, UR8, 0x3 ;  /* 0x0000000815060291 */ /* 0x000fe2000f8e18ff */
[----:B------:R-:W-:Y:S01]  /*38f0*/  LOP3.LUT R2, R2, UR16, RZ, 0x3c, !PT ;  /* 0x0000001002027c12 */ /* 0x000fe2000f8e3cff */
[----:B------:R-:W-:Y:S02]  /*3900*/  UIADD3 UR34, UPT, UPT, UR32, 0x2, URZ ;  /* 0x0000000220227890 */ /* 0x000fe4000fffe0ff */
[----:B------:R-:W-:Y:S01]  /*3910*/  UIADD3 UR9, UPT, UPT, UR9, 0x28, URZ ;  /* 0x0000002809097890 */ /* 0x000fe2000fffe0ff */
[----:B-1----:R-:W-:Y:S01]  /*3920*/  @P0 SHF.L.U32 R0, R2, 0x1f, RZ ;  /* 0x0000001f02000819 */ /* 0x002fe200000006ff */
[----:B------:R-:W-:Y:S01]  /*3930*/  UMOV UR31, 0x80004020 ;  /* 0x80004020001f7882 */ /* 0x000fe20000000000 */
[----:B------:R-:W-:Y:S01]  /*3940*/  UMOV UR33, 0x80004020 ;  /* 0x8000402000217882 */ /* 0x000fe20000000000 */
[----:B------:R-:W-:Y:S01]  /*3950*/  UMOV UR37, 0x80004020 ;  /* 0x8000402000257882 */ /* 0x000fe20000000000 */
[----:B------:R2:W3:Y:S01]  /*3960*/  @P0 SYNCS.PHASECHK.TRANS64.TRYWAIT P2, [UR6], R0 ;  /* 0x00000000ff0005a7 */ /* 0x0004e20008041106 */
[----:B------:R-:W-:Y:S01]  /*3970*/  UIADD3 UR20, UPT, UPT, UR20, 0x1, URZ ;  /* 0x0000000114147890 */ /* 0x000fe2000fffe0ff */
[----:B------:R2:W-:Y:S01]  /*3980*/  UTCHMMA.2CTA gdesc[UR32], gdesc[UR30], tmem[UR11], tmem[UR28], idesc[UR29], UP3 ;  /* 0x00ff1c1e200075ea */ /* 0x0005e20009a0000b */
[----:B------:R-:W-:Y:S02]  /*3990*/  UIADD3 UR18, UPT, UPT, UR18, -0x1, URZ ;  /* 0xffffffff12127890 */ /* 0x000fe4000fffe0ff */
[----:B------:R-:W-:Y:S02]  /*39a0*/  UISETP.NE.AND UP0, UPT, UR20, UR19, UPT ;  /* 0x000000131400728c */ /* 0x000fe4000bf05270 */
[----:B------:R-:W-:Y:S01]  /*39b0*/  UPLOP3.LUT UP3, UPT, UPT, UPT, UPT, 0x80, 0x8 ;  /* 0x000000000008789c */ /* 0x000fe20003f6f070 */
[----:B------:R-:W-:Y:S01]  /*39c0*/  UMOV UR35, 0x80004020 ;  /* 0x8000402000237882 */ /* 0x000fe20000000000 */
[----:B------:R-:W-:Y:S01]  /*39d0*/  UMOV UR17, UR21 ;  /* 0x0000001500117c82 */ /* 0x000fe20008000000 */
[----:B------:R2:W-:Y:S01]  /*39e0*/  UTCHMMA.2CTA gdesc[UR34], gdesc[UR36], tmem[UR11], tmem[UR26], idesc[UR27], UPT ;  /* 0x00ff1a24220075ea */ /* 0x0005e2000ba0000b */
[----:B------:R2:W-:Y:S03]  /*39f0*/  UTCBAR.2CTA.MULTICAST [UR9], URZ, UR13 ;  /* 0x000000ff090073e9 */ /* 0x0005e6000820080d */
[----:B------:R-:W-:Y:S05]  /*3a00*/  BRA.U UP0, `(.L_x_74) ;  /* 0xfffffffd00787547 */ /* 0x000fea000b83ffff */
.L_x_71:
[----:B------:R-:W-:Y:S01]  /*3a10*/  UIADD3 UR10, UPT, UPT, UR10, 0xc0, URZ ;  /* 0x000000c00a0a7890 */ /* 0x000fe2000fffe0ff */
[----:B------:R-:W-:-:S08]  /*3a20*/  UMOV UR20, UR19 ;  /* 0x0000001300147c82 */ /* 0x000fd00008000000 */
[----:B------:R4:W-:Y:S01]  /*3a30*/  UTCBAR.2CTA.MULTICAST [UR10], URZ, UR12 ;  /* 0x000000ff0a0073e9 */ /* 0x0009e2000820080c */
[----:B------:R-:W-:Y:S02]  /*3a40*/  NOP ;  /* 0x0000000000007918 */ /* 0x000fe40000000000 */
.L_x_69:
[----:B------:R-:W-:Y:S01]  /*3a50*/  UIADD3 UR22, UPT, UPT, UR22, 0x1, URZ ;  /* 0x0000000116167890 */ /* 0x000fe2000fffe0ff */
[----:B------:R-:W-:-:S03]  /*3a60*/  ISETP.NE.AND P0, PT, R8, 0x2, PT ;  /* 0x000000020800780c */ /* 0x000fc60003f05270 */
[----:B------:R-:W-:Y:S01]  /*3a70*/  UISETP.NE.AND UP0, UPT, UR22, 0x4, UPT ;  /* 0x000000041600788c */ /* 0x000fe2000bf05270 */
[----:B-12---:R-:W-:Y:S02]  /*3a80*/  SEL R0, RZ, 0x1, P0 ;  /* 0x00000001ff007807 */ /* 0x006fe40000000000 */
[----:B------:R-:W-:Y:S01]  /*3a90*/  SEL R8, R8, RZ, P0 ;  /* 0x000000ff08087207 */ /* 0x000fe20000000000 */
[----:B------:R-:W-:Y:S01]  /*3aa0*/  USEL UR6, URZ, 0x1, UP0 ;  /* 0x00000001ff067887 */ /* 0x000fe20008000000 */
[----:B------:R-:W-:Y:S01]  /*3ab0*/  LOP3.LUT R3, R3, R0, RZ, 0x3c, !PT ;  /* 0x0000000003037212 */ /* 0x000fe200078e3cff */
[----:B------:R-:W-:-:S04]  /*3ac0*/  USEL UR22, UR22, URZ, UP0 ;  /* 0x000000ff16167287 */ /* 0x000fc80008000000 */
[----:B------:R-:W-:Y:S01]  /*3ad0*/  LOP3.LUT R9, R9, UR6, RZ, 0x3c, !PT ;  /* 0x0000000609097c12 */ /* 0x000fe2000f8e3cff */
[----:B------:R-:W-:Y:S07]  /*3ae0*/  @P1 BRA `(.L_x_75) ;  /* 0xfffffff800b01947 */ /* 0x000fee000383ffff */
[----:B------:R-:W1:Y:S01]  /*3af0*/  S2UR UR6, SR_CgaCtaId ;  /* 0x00000000000679c3 */ /* 0x000e620000008800 */
[----:B------:R-:W-:Y:S01]  /*3b00*/  ELECT P0, URZ, PT ;  /* 0x0000000000ff782f */ /* 0x000fe20003800000 */
[----:B------:R-:W-:Y:S01]  /*3b10*/  HFMA2 R0, -RZ, RZ, 0, 5.9604644775390625e-08 ;  /* 0x00000001ff007431 */ /* 0x000fe200000001ff */
[----:B------:R-:W-:-:S05]  /*3b20*/  UMOV UR7, 0x40 ;  /* 0x0000004000077882 */ /* 0x000fca0000000000 */
[----:B------:R-:W-:Y:S01]  /*3b30*/  UVIRTCOUNT.DEALLOC.SMPOOL 0x80 ;  /* 0x000000800000784c */ /* 0x000fe20000000000 */
[----:B------:R-:W-:Y:S02]  /*3b40*/  UISETP.NE.AND UP0, UPT, UR5, URZ, UPT ;  /* 0x000000ff0500728c */ /* 0x000fe4000bf05270 */
[----:B-1----:R-:W-:-:S09]  /*3b50*/  ULEA UR6, UR6, UR7, 0x18 ;  /* 0x0000000706067291 */ /* 0x002fd2000f8ec0ff */
[----:B------:R1:W-:Y:S01]  /*3b60*/  @P0 STS.U8 [UR6+0x1c], R0 ;  /* 0x00001c00ff000988 */ /* 0x0003e20008000006 */
[----:B------:R-:W-:Y:S05]  /*3b70*/  BRA.U UP0, `(.L_x_76) ;  /* 0x0000000100a07547 */ /* 0x000fea000b800000 */
[----:B------:R-:W-:Y:S01]  /*3b80*/  UIADD3 UR5, UPT, UPT, UR8, 0xe0, URZ ;  /* 0x000000e008057890 */ /* 0x000fe2000fffe0ff */
[----:B------:R-:W-:-:S03]  /*3b90*/  SHF.L.U32 R2, R9, 0x1f, RZ ;  /* 0x0000001f09027819 */ /* 0x000fc600000006ff */
[----:B------:R-:W-:-:S09]  /*3ba0*/  ULEA UR7, UR22, UR5, 0x3 ;  /* 0x0000000516077291 */ /* 0x000fd2000f8e18ff */
[----:B------:R-:W2:Y:S02]  /*3bb0*/  SYNCS.PHASECHK.TRANS64.TRYWAIT P0, [UR7], R2 ;  /* 0x00000002ff0075a7 */ /* 0x000ea40008001107 */
[----:B--2---:R-:W-:Y:S05]  /*3bc0*/  @!P0 BRA `(.L_x_77) ;  /* 0x0000005c00bc8947 */ /* 0x004fea0003800000 */
.L_x_175:
[----:B------:R-:W-:-:S04]  /*3bd0*/  UIADD3 UR9, UPT, UPT, UR22, 0x1, URZ ;  /* 0x0000000116097890 */ /* 0x000fc8000fffe0ff */
[----:B------:R-:W-:-:S04]  /*3be0*/  UISETP.NE.AND UP1, UPT, UR9, 0x4, UPT ;  /* 0x000000040900788c */ /* 0x000fc8000bf25270 */
[----:B----4-:R-:W-:Y:S02]  /*3bf0*/  USEL UR10, URZ, 0x1, UP1 ;  /* 0x00000001ff0a7887 */ /* 0x010fe40008800000 */
[----:B------:R-:W-:-:S04]  /*3c00*/  USEL UR9, UR9, URZ, UP1 ;  /* 0x000000ff09097287 */ /* 0x000fc80008800000 */
[----:B------:R-:W-:Y:S01]  /*3c10*/  ULEA UR7, UR9, UR5, 0x3 ;  /* 0x0000000509077291 */ /* 0x000fe2000f8e18ff */
[----:B-1----:R-:W-:-:S04]  /*3c20*/  LOP3.LUT R2, R9, UR10, RZ, 0x3c, !PT ;  /* 0x0000000a09027c12 */ /* 0x002fc8000f8e3cff */
[----:B------:R-:W-:-:S04]  /*3c30*/  SHF.L.U32 R3, R2, 0x1f, RZ ;  /* 0x0000001f02037819 */ /* 0x000fc800000006ff */
[----:B------:R-:W1:Y:S02]  /*3c40*/  SYNCS.PHASECHK.TRANS64.TRYWAIT P0, [UR7], R3 ;  /* 0x00000003ff0075a7 */ /* 0x000e640008001107 */
[----:B-1----:R-:W-:Y:S05]  /*3c50*/  @!P0 BRA `(.L_x_78) ;  /* 0x0000005c00b08947 */ /* 0x002fea0003800000 */
.L_x_177:
        /* <DEDUP_REMOVED lines=9> */
.L_x_179:
[----:B------:R-:W-:-:S04]  /*3cf0*/  UIADD3 UR9, UPT, UPT, UR9, 0x1, URZ ;  /* 0x0000000109097890 */ /* 0x000fc8000fffe0ff */
[----:B------:R-:W-:-:S04]  /*3d00*/  UISETP.NE.AND UP1, UPT, UR9, 0x4, UPT ;  /* 0x000000040900788c */ /* 0x000fc8000bf25270 */
[----:B------:R-:W-:Y:S02]  /*3d10*/  USEL UR7, URZ, 0x1, UP1 ;  /* 0x00000001ff077887 */ /* 0x000fe40008800000 */
[----:B------:R-:W-:-:S04]  /*3d20*/  USEL UR9, UR9, URZ, UP1 ;  /* 0x000000ff09097287 */ /* 0x000fc80008800000 */
[----:B------:R-:W-:Y:S01]  /*3d30*/  ULEA UR9, UR9, UR5, 0x3 ;  /* 0x0000000509097291 */ /* 0x000fe2000f8e18ff */
[----:B------:R-:W-:-:S04]  /*3d40*/  LOP3.LUT R2, R2, UR7, RZ, 0x3c, !PT ;  /* 0x0000000702027c12 */ /* 0x000fc8000f8e3cff */
[----:B------:R-:W-:Y:S01]  /*3d50*/  SHF.L.U32 R2, R2, 0x1f, RZ ;  /* 0x0000001f02027819 */ /* 0x000fe200000006ff */
[----:B-1----:R-:W-:-:S04]  /*3d60*/  IMAD.U32 R0, RZ, RZ, UR9 ;  /* 0x00000009ff007e24 */ /* 0x002fc8000f8e00ff */
[----:B------:R1:W2:Y:S03]  /*3d70*/  SYNCS.PHASECHK.TRANS64.TRYWAIT P0, [R0+URZ], R2 ;  /* 0x00000002000075a7 */ /* 0x0002a600080011ff */
[----:B--2---:R-:W-:Y:S05]  /*3d80*/  @!P0 NANOSLEEP.SYNCS 0x989680 ;  /* 0x009896800000895d */ /* 0x004fea0003900000 */
[----:B------:R-:W2:Y:S02]  /*3d90*/  @!P0 SYNCS.PHASECHK.TRANS64 P0, [R0+URZ], R2 ;  /* 0x00000002000085a7 */ /* 0x000ea400080010ff */
[----:B--2---:R-:W-:Y:S05]  /*3da0*/  @P0 BRA `(.L_x_80) ;  /* 0x0000000000200947 */ /* 0x004fea0003800000 */
.L_x_81:
[----:B--2---:R2:W4:Y:S02]  /*3db0*/  SYNCS.PHASECHK.TRANS64.TRYWAIT P0, [R0+URZ], R2 ;  /* 0x00000002000075a7 */ /* 0x00452400080011ff */
[----:B----4-:R-:W-:Y:S05]  /*3dc0*/  @!P0 NANOSLEEP.SYNCS 0x989680 ;  /* 0x009896800000895d */ /* 0x010fea0003900000 */
[----:B------:R-:W4:Y:S02]  /*3dd0*/  @!P0 SYNCS.PHASECHK.TRANS64 P0, [R0+URZ], R2 ;  /* 0x00000002000085a7 */ /* 0x000f2400080010ff */
[----:B----4-:R-:W-:Y:S05]  /*3de0*/  @!P0 BRA `(.L_x_81) ;  /* 0xfffffffc00f08947 */ /* 0x010fea000383ffff */
[----:B------:R-:W-:Y:S05]  /*3df0*/  BRA `(.L_x_80) ;  /* 0x00000000000c7947 */ /* 0x000fea0003800000 */
.L_x_76:
[----:B------:R-:W-:-:S04]  /*3e00*/  UIADD3 UR5, UPT, UPT, UR8, 0x120, URZ ;  /* 0x0000012008057890 */ /* 0x000fc8000fffe0ff */
[----:B------:R-:W-:-:S09]  /*3e10*/  UPRMT UR5, UR4, 0x654, UR5 ;  /* 0x0000065404057896 */ /* 0x000fd20008000005 */
[----:B------:R-:W-:Y:S03]  /*3e20*/  SYNCS.ARRIVE.TRANS64.RED.A1T0 RZ, [UR5], RZ ;  /* 0x000000ffffff79a7 */ /* 0x000fe60008100405 */
.L_x_80:
[----:B-12---:R-:W-:Y:S01]  /*3e30*/  SHF.L.U32 R2, RZ, 0x1f, RZ ;  /* 0x0000001fff027819 */ /* 0x006fe200000006ff */
[----:B------:R-:W-:Y:S01]  /*3e40*/  UIADD3 UR5, UPT, UPT, UR8, 0x120, URZ ;  /* 0x0000012008057890 */ /* 0x000fe2000fffe0ff */
[----:B------:R-:W-:Y:S02]  /*3e50*/  PLOP3.LUT P0, PT, PT, PT, UP0, 0x80, 0x8 ;  /* 0x000000000008781c */ /* 0x000fe40003f0f008 */
[----:B------:R-:W1:Y:S02]  /*3e60*/  SYNCS.PHASECHK.TRANS64.TRYWAIT P1, [UR8+0x120], R2 ;  /* 0x00012002ff0075a7 */ /* 0x000e640008021108 */
[----:B-1----:R-:W-:Y:S09]  /*3e70*/  @!P1 BRA `(.L_x_82) ;  /* 0x0000005c00589947 */ /* 0x002ff20003800000 */
.L_x_181:
[----:B------:R-:W-:Y:S01]  /*3e80*/  @!UP0 UPRMT UR5, UR4, 0x654, UR5 ;  /* 0x0000065404058896 */ /* 0x000fe20008000005 */
[----:B------:R-:W-:Y:S02]  /*3e90*/  UMOV UR8, 0xffff ;  /* 0x0000ffff00087882 */ /* 0x000fe40000000000 */
[----:B------:R-:W-:-:S06]  /*3ea0*/  UMOV UR4, 0x1 ;  /* 0x0000000100047882 */ /* 0x000fcc0000000000 */
[----:B------:R-:W-:Y:S01]  /*3eb0*/  @!P0 SYNCS.ARRIVE.TRANS64.RED.A1T0 RZ, [UR5], RZ ;  /* 0x000000ffffff89a7 */ /* 0x000fe20008100405 */
[----:B------:R-:W-:Y:S01]  /*3ec0*/  NOP ;  /* 0x0000000000007918 */ /* 0x000fe20000000000 */
[----:B-1----:R-:W1:Y:S01]  /*3ed0*/  LDS R0, [UR6+0x14] ;  /* 0x00001406ff007984 */ /* 0x002e620008000800 */
[----:B------:R-:W-:-:S04]  /*3ee0*/  ULOP3.LUT UR5, UR24, 0xffff, URZ, 0xc0, !UPT ;  /* 0x0000ffff18057892 */ /* 0x000fc8000f8ec0ff */
[----:B------:R-:W-:-:S04]  /*3ef0*/  USHF.R.U32.HI UR5, URZ, 0x5, UR5 ;  /* 0x00000005ff057899 */ /* 0x000fc80008011605 */
[----:B------:R-:W-:Y:S02]  /*3f00*/  USHF.L.U32 UR8, UR8, UR5, URZ ;  /* 0x0000000508087299 */ /* 0x000fe400080006ff */
[----:B------:R-:W-:-:S04]  /*3f10*/  USHF.L.U32 UR4, UR4, UR5, URZ ;  /* 0x0000000504047299 */ /* 0x000fc800080006ff */
[----:B-1----:R-:W-:-:S04]  /*3f20*/  LOP3.LUT R0, R0, UR8, RZ, 0xc0, !PT ;  /* 0x0000000800007c12 */ /* 0x002fc8000f8ec0ff */
[----:B------:R-:W-:-:S13]  /*3f30*/  ISETP.NE.AND P0, PT, R0, UR8, PT ;  /* 0x0000000800007c0c */ /* 0x000fda000bf05270 */
[----:B------:R-:W-:Y:S05]  /*3f40*/  @P0 BRA `(.L_x_83) ;  /* 0x0000000000580947 */ /* 0x000fea0003800000 */
[----:B------:R-:W1:Y:S02]  /*3f50*/  LDS R0, [UR6+0x18] ;  /* 0x00001806ff007984 */ /* 0x000e640008000800 */
[----:B-1----:R-:W-:-:S04]  /*3f60*/  LOP3.LUT R0, R0, UR4, RZ, 0xc0, !PT ;  /* 0x0000000400007c12 */ /* 0x002fc8000f8ec0ff */
[----:B------:R-:W-:-:S13]  /*3f70*/  ISETP.NE.AND P0, PT, R0, UR4, PT ;  /* 0x0000000400007c0c */ /* 0x000fda000bf05270 */
[----:B------:R-:W-:Y:S05]  /*3f80*/  @P0 BRA `(.L_x_84) ;  /* 0x00000000003c0947 */ /* 0x000fea0003800000 */
[----:B------:R-:W1:Y:S01]  /*3f90*/  S2R R2, SR_LANEID ;  /* 0x0000000000027919 */ /* 0x000e620000000000 */
[----:B------:R-:W-:Y:S01]  /*3fa0*/  ULOP3.LUT UR8, URZ, UR8, URZ, 0x33, !UPT ;  /* 0x00000008ff087292 */ /* 0x000fe2000f8e33ff */
[----:B------:R-:W-:Y:S02]  /*3fb0*/  VOTEU.ANY UR7, UPT, PT ;  /* 0x0000000000077886 */ /* 0x000fe400038e0100 */
[----:B------:R-:W-:-:S03]  /*3fc0*/  UFLO.U32 UR7, UR7 ;  /* 0x00000007000772bd */ /* 0x000fc600080e0000 */
[----:B------:R-:W-:-:S04]  /*3fd0*/  IMAD.U32 R0, RZ, RZ, UR8 ;  /* 0x00000008ff007e24 */ /* 0x000fc8000f8e00ff */
[----:B------:R2:W3:Y:S02]  /*3fe0*/  REDUX UR5, R0 ;  /* 0x00000000000573c4 */ /* 0x0004e40000000000 */
[----:B------:R1:W-:Y:S02]  /*3ff0*/  UTCATOMSWS.AND URZ, UR8 ;  /* 0x0000000800ff79e3 */ /* 0x0003e40008000000 */
[----:B-1----:R-:W-:Y:S02]  /*4000*/  ISETP.EQ.U32.AND P0, PT, R2, UR7, PT ;  /* 0x0000000702007c0c */ /* 0x002fe4000bf02070 */
[----:B--2---:R-:W-:Y:S02]  /*4010*/  LOP3.LUT R0, RZ, UR4, RZ, 0x33, !PT ;  /* 0x00000004ff007c12 */ /* 0x004fe4000f8e33ff */
[----:B---3--:R-:W-:Y:S02]  /*4020*/  MOV R2, UR5 ;  /* 0x0000000500027c02 */ /* 0x008fe40008000f00 */
[----:B------:R-:W1:Y:S07]  /*4030*/  REDUX UR4, R0 ;  /* 0x00000000000473c4 */ /* 0x000e6e0000000000 */
[----:B------:R2:W-:Y:S01]  /*4040*/  @P0 ATOMS.AND RZ, [UR6+0x14], R2 ;  /* 0x00001402ffff098c */ /* 0x0005e2000a800006 */
[----:B-1----:R-:W-:-:S05]  /*4050*/  IMAD.U32 R0, RZ, RZ, UR4 ;  /* 0x00000004ff007e24 */ /* 0x002fca000f8e00ff */
[----:B------:R2:W-:Y:S01]  /*4060*/  @P0 ATOMS.AND RZ, [UR6+0x18], R0 ;  /* 0x00001800ffff098c */ /* 0x0005e2000a800006 */
[----:B------:R-:W-:Y:S05]  /*4070*/  BRA `(.L_x_85) ;  /* 0x0000000000147947 */ /* 0x000fea0003800000 */
.L_x_84:
[----:B------:R-:W-:Y:S02]  /*4080*/  MOV R2, 0x40a0 ;  /* 0x000040a000027802 */ /* 0x000fe40000000f00 */
[----:B---345:R-:W-:Y:S05]  /*4090*/  CALL.REL.NOINC `($__internal_0_$__cuda_sm10x_tcgen05_guardrail_trap_col_being_dealloced_not_returned_by_alloc) ;  /* 0x0000006000387944 */ /* 0x038fea0003c00000 */
[----:B------:R-:W-:Y:S05]  /*40a0*/  BRA `(.L_x_85) ;  /* 0x0000000000087947 */ /* 0x000fea0003800000 */
.L_x_83:
[----:B------:R-:W-:Y:S02]  /*40b0*/  MOV R2, 0x40d0 ;  /* 0x000040d000027802 */ /* 0x000fe40000000f00 */
[----:B---345:R-:W-:Y:S05]  /*40c0*/  CALL.REL.NOINC `($__internal_2_$__cuda_sm10x_tcgen05_guardrail_trap_unallocated_columns_being_dealloced) ;  /* 0x0000006000447944 */ /* 0x038fea0003c00000 */
.L_x_85:
[----:B------:R-:W-:Y:S01]  /*40d0*/  NOP ;  /* 0x0000000000007918 */ /* 0x000fe20000000000 */
[----:B----4-:R-:W-:Y:S05]  /*40e0*/  EXIT ;  /* 0x000000000000794d */ /* 0x010fea0003800000 */
.L_x_56:
[----:B------:R-:W-:-:S09]  /*40f0*/  UISETP.NE.OR UP5, UPT, UR10, 0x3, !UP5 ;  /* 0x000000030a00788c */ /* 0x000fd2000efa5670 */
[----:B------:R-:W-:Y:S05]  /*4100*/  BRA.U UP5, `(.L_x_86) ;  /* 0x0000001105087547 */ /* 0x000fea000b800000 */
[----:B------:R-:W1:Y:S01]  /*4110*/  LDC R0, c[0x0][0xb30] ;  /* 0x0002cc00ff007b82 */ /* 0x000e620000000800 */
[----:B------:R-:W2:Y:S01]  /*4120*/  LDCU.64 UR8, c[0x0][0x888] ;  /* 0x00011100ff0877ac */ /* 0x000ea20008000a00 */
[----:B------:R-:W-:Y:S02]  /*4130*/  HFMA2 R27, -RZ, RZ, 0, 0 ;  /* 0x00000000ff1b7431 */ /* 0x000fe400000001ff */
[----:B------:R-:W-:Y:S01]  /*4140*/  IMAD.MOV.U32 R29, RZ, RZ, 0x1 ;  /* 0x00000001ff1d7424 */ /* 0x000fe200078e00ff */
[----:B------:R-:W-:Y:S01]  /*4150*/  MOV R25, 0x2000 ;  /* 0x0000200000197802 */ /* 0x000fe20000000f00 */
[----:B------:R-:W3:Y:S01]  /*4160*/  LDCU.64 UR4, c[0x0][0x890] ;  /* 0x00011200ff0477ac */ /* 0x000ee20008000a00 */
[----:B------:R-:W-:Y:S01]  /*4170*/  IMAD.MOV.U32 R28, RZ, RZ, RZ ;  /* 0x000000ffff1c7224 */ /* 0x000fe200078e00ff */
[----:B------:R-:W4:Y:S01]  /*4180*/  LDC R24, c[0x0][0x370] ;  /* 0x0000dc00ff187b82 */ /* 0x000f220000000800 */
[----:B------:R-:W-:Y:S01]  /*4190*/  UMOV UR7, 0x400 ;  /* 0x0000040000077882 */ /* 0x000fe20000000000 */
[----:B------:R-:W-:-:S02]  /*41a0*/  UPLOP3.LUT UP1, UPT, UPT, UPT, UPT, 0x40, 0x4 ;  /* 0x000000000004789c */ /* 0x000fc40003f2e870 */
[----:B------:R-:W-:-:S04]  /*41b0*/  ULEA UR7, UR37, UR7, 0x18 ;  /* 0x0000000725077291 */ /* 0x000fc8000f8ec0ff */
[----:B------:R-:W4:Y:S01]  /*41c0*/  LDC R3, c[0x0][0xb0c] ;  /* 0x0002c300ff037b82 */ /* 0x000f220000000800 */
[----:B------:R-:W-:Y:S02]  /*41d0*/  UIADD3 UR13, UPT, UPT, UR7, 0x68, URZ ;  /* 0x00000068070d7890 */ /* 0x000fe4000fffe0ff */
[----:B--2---:R-:W-:Y:S02]  /*41e0*/  UISETP.NE.U32.AND UP2, UPT, UR8, URZ, UPT ;  /* 0x000000ff0800728c */ /* 0x004fe4000bf45070 */
[----:B------:R-:W-:Y:S02]  /*41f0*/  UIADD3 UR33, UPT, UPT, UR7, 0x50, URZ ;  /* 0x0000005007217890 */ /* 0x000fe4000fffe0ff */
[----:B---3--:R-:W-:Y:S01]  /*4200*/  UISETP.NE.U32.AND UP3, UPT, UR4, URZ, UPT ;  /* 0x000000ff0400728c */ /* 0x008fe2000bf65070 */
[----:B------:R-:W2:Y:S01]  /*4210*/  LDC R18, c[0x0][0xb20] ;  /* 0x0002c800ff127b82 */ /* 0x000ea20000000800 */
[----:B-1----:R-:W-:Y:S01]  /*4220*/  ISETP.NE.AND P1, PT, R0, 0x1, PT ;  /* 0x000000010000780c */ /* 0x002fe20003f25270 */
[----:B------:R-:W-:-:S02]  /*4230*/  UISETP.NE.AND.EX UP2, UPT, UR9, URZ, UPT, UP2 ;  /* 0x000000ff0900728c */ /* 0x000fc4000bf45320 */
[----:B------:R-:W-:Y:S02]  /*4240*/  UIADD3 UR25, UPT, UPT, UR7, 0x58, URZ ;  /* 0x0000005807197890 */ /* 0x000fe4000fffe0ff */
[----:B------:R-:W-:Y:S02]  /*4250*/  UIADD3 UR17, UPT, UPT, UR7, 0x60, URZ ;  /* 0x0000006007117890 */ /* 0x000fe4000fffe0ff */
[----:B------:R-:W1:Y:S01]  /*4260*/  LDC.64 R30, c[0x0][0x348] ;  /* 0x0000d200ff1e7b82 */ /* 0x000e620000000a00 */
[----:B------:R-:W-:Y:S02]  /*4270*/  UPRMT UR13, UR37, 0x654, UR13 ;  /* 0x00000654250d7896 */ /* 0x000fe4000800000d */
[----:B------:R-:W-:-:S05]  /*4280*/  UISETP.NE.AND.EX UP3, UPT, UR5, URZ, UPT, UP3 ;  /* 0x000000ff0500728c */ /* 0x000fca000bf65330 */
[----:B------:R-:W3:Y:S08]  /*4290*/  LDC.64 R16, c[0x0][0xb10] ;  /* 0x0002c400ff107b82 */ /* 0x000ef00000000a00 */
[----:B------:R-:W1:Y:S08]  /*42a0*/  LDC.64 R6, c[0x0][0xb18] ;  /* 0x0002c600ff067b82 */ /* 0x000e700000000a00 */
[----:B------:R-:W1:Y:S08]  /*42b0*/  LDC.64 R4, c[0x0][0xb28] ;  /* 0x0002ca00ff047b82 */ /* 0x000e700000000a00 */
[----:B--2-4-:R-:W1:Y:S02]  /*42c0*/  LDC R19, c[0x0][0x374] ;  /* 0x0000dd00ff137b82 */ /* 0x014e640000000800 */
.L_x_97:
[C---:B------:R-:W-:Y:S02]  /*42d0*/  LEA R0, R28.reuse, UR7, 0x3 ;  /* 0x000000071c007c11 */ /* 0x040fe4000f8e18ff */
[----:B------:R-:W-:Y:S02]  /*42e0*/  SHF.L.U32 R2, R27, 0x1f, RZ ;  /* 0x0000001f1b027819 */ /* 0x000fe400000006ff */
[----:B------:R-:W-:Y:S02]  /*42f0*/  LEA R20, R28, UR7, 0x4 ;  /* 0x000000071c147c11 */ /* 0x000fe4000f8e20ff */
[----:B--2---:R-:W2:Y:S02]  /*4300*/  SYNCS.PHASECHK.TRANS64.TRYWAIT P0, [R0+URZ+0xa0], R2 ;  /* 0x0000a002000075a7 */ /* 0x004ea400080011ff */
[----:B--2---:R-:W-:Y:S05]  /*4310*/  @!P0 BRA `(.L_x_87) ;  /* 0x0000005800488947 */ /* 0x004fea0003800000 */
.L_x_182:
[----:B------:R-:W-:Y:S01]  /*4320*/  ISETP.GE.AND P0, PT, R40, 0x1, PT ;  /* 0x000000012800780c */ /* 0x000fe20003f06270 */
[----:B------:R-:W4:Y:S01]  /*4330*/  LDS.128 R20, [R20+0x130] ;  /* 0x0001300014147984 */ /* 0x000f220000000c00 */
[----:B--2---:R-:W-:Y:S01]  /*4340*/  VIADD R0, R0, 0xb0 ;  /* 0x000000b000007836 */ /* 0x004fe20000000000 */
[----:B------:R-:W-:Y:S01]  /*4350*/  @!PT LDS RZ, [RZ] ;  /* 0x00000000fffff984 */ /* 0x000fe20000000800 */
[----:B------:R-:W-:Y:S01]  /*4360*/  @!PT LDS RZ, [RZ] ;  /* 0x00000000fffff984 */ /* 0x000fe20000000800 */
[----:B------:R-:W-:Y:S01]  /*4370*/  @!PT LDS RZ, [RZ] ;  /* 0x00000000fffff984 */ /* 0x000fe20000000800 */
[----:B------:R-:W-:Y:S01]  /*4380*/  @!PT LDS RZ, [RZ] ;  /* 0x00000000fffff984 */ /* 0x000fe20000000800 */
[----:B------:R2:W-:Y:S06]  /*4390*/  MEMBAR.ALL.CTA ;  /* 0x0000000000007992 */ /* 0x0005ec0000008000 */
[----:B--2---:R-:W2:Y:S01]  /*43a0*/  FENCE.VIEW.ASYNC.S ;  /* 0x00000000000073c6 */ /* 0x004ea20000000000 */
[----:B------:R-:W-:Y:S04]  /*43b0*/  PRMT R0, RZ, 0x654, R0 ;  /* 0x00000654ff007816 */ /* 0x000fe80000000000 */
[----:B--2---:R2:W-:Y:S01]  /*43c0*/  SYNCS.ARRIVE.TRANS64.RED.A1T0 RZ, [R0+URZ], RZ ;  /* 0x000000ff00ff79a7 */ /* 0x0045e200081004ff */
[----:B----4-:R-:W-:Y:S11]  /*43d0*/  LOP3.LUT P3, RZ, R22, 0x1, RZ, 0xc0, !PT ;  /* 0x0000000116ff7812 */ /* 0x010ff6000786c0ff */
[----:B------:R-:W-:Y:S02]  /*43e0*/  @!UPT UIADD3 URZ, UPT, UPT, URZ, URZ, URZ ;  /* 0x000000fffffff290 */ /* 0x000fe4000fffe0ff */
[----:B------:R-:W-:Y:S02]  /*43f0*/  @P3 MOV R11, R20 ;  /* 0x00000014000b3202 */ /* 0x000fe40000000f00 */
[----:B------:R-:W-:Y:S01]  /*4400*/  @P3 LOP3.LUT R10, R21, 0xffff, RZ, 0xc0, !PT ;  /* 0x0000ffff150a3812 */ /* 0x000fe200078ec0ff */
[----:B--2---:R-:W-:Y:S06]  /*4410*/  @!P0 BRA `(.L_x_88) ;  /* 0x0000000000a48947 */ /* 0x004fec0003800000 */
[-C--:B-1----:R-:W-:Y:S01]  /*4420*/  IMAD.HI.U32 R0, R19, R7.reuse, RZ ;  /* 0x0000000713007227 */ /* 0x082fe200078e00ff */
[----:B------:R-:W-:Y:S02]  /*4430*/  ISETP.NE.AND P0, PT, R6, 0x1, PT ;  /* 0x000000010600780c */ /* 0x000fe40003f05270 */
[----:B------:R-:W-:Y:S01]  /*4440*/  ISETP.NE.AND P2, PT, R40, 0x1, PT ;  /* 0x000000012800780c */ /* 0x000fe20003f45270 */
[----:B---3--:R-:W-:Y:S01]  /*4450*/  IMAD.HI.U32 R9, R24, R16, RZ ;  /* 0x0000001018097227 */ /* 0x008fe200078e00ff */
[----:B------:R-:W-:Y:S02]  /*4460*/  SHF.R.U32.HI R0, RZ, R18, R0 ;  /* 0x00000012ff007219 */ /* 0x000fe40000011600 */
[----:B------:R-:W-:Y:S01]  /*4470*/  ISETP.NE.AND P4, PT, R3, 0x1, PT ;  /* 0x000000010300780c */ /* 0x000fe20003f85270 */
[----:B------:R-:W-:Y:S01]  /*4480*/  IMAD.HI.U32 R13, R10, R7, RZ ;  /* 0x000000070a0d7227 */ /* 0x000fe200078e00ff */
[----:B------:R-:W-:Y:S02]  /*4490*/  SHF.R.U32.HI R9, RZ, R17, R9 ;  /* 0x00000011ff097219 */ /* 0x000fe40000011609 */
[----:B------:R-:W-:Y:S01]  /*44a0*/  SEL R0, R19, R0, !P0 ;  /* 0x0000000013007207 */ /* 0x000fe20004000000 */
[----:B------:R-:W-:Y:S01]  /*44b0*/  IMAD.HI.U32 R12, R11, R16, RZ ;  /* 0x000000100b0c7227 */ /* 0x000fe200078e00ff */
[----:B------:R-:W-:Y:S03]  /*44c0*/  SEL R9, R24, R9, !P4 ;  /* 0x0000000918097207 */ /* 0x000fe60006000000 */
[-C--:B------:R-:W-:Y:S01]  /*44d0*/  IMAD.HI.U32 R8, R0, R4.reuse, RZ ;  /* 0x0000000400087227 */ /* 0x080fe200078e00ff */
[----:B------:R-:W-:Y:S03]  /*44e0*/  SHF.R.U32.HI R12, RZ, R17, R12 ;  /* 0x00000011ff0c7219 */ /* 0x000fe6000001160c */
[----:B------:R-:W-:Y:S01]  /*44f0*/  IMAD.HI.U32 R2, R9, R4, RZ ;  /* 0x0000000409027227 */ /* 0x000fe200078e00ff */
[-C--:B------:R-:W-:Y:S02]  /*4500*/  @P2 SHF.R.U32.HI R0, RZ, R5.reuse, R8 ;  /* 0x00000005ff002219 */ /* 0x080fe40000011608 */
[----:B------:R-:W-:Y:S02]  /*4510*/  SHF.R.U32.HI R8, RZ, R18, R13 ;  /* 0x00000012ff087219 */ /* 0x000fe4000001160d */
[----:B------:R-:W-:Y:S01]  /*4520*/  @P2 SHF.R.U32.HI R9, RZ, R5, R2 ;  /* 0x00000005ff092219 */ /* 0x000fe20000011602 */
[----:B------:R-:W-:Y:S01]  /*4530*/  IMAD R0, R40, R0, RZ ;  /* 0x0000000028007224 */ /* 0x000fe200078e02ff */
[----:B------:R-:W-:Y:S02]  /*4540*/  SEL R8, R10, R8, !P0 ;  /* 0x000000080a087207 */ /* 0x000fe40004000000 */
[----:B------:R-:W-:Y:S01]  /*4550*/  SEL R2, R11, R12, !P4 ;  /* 0x0000000c0b027207 */ /* 0x000fe20006000000 */
[----:B------:R-:W-:Y:S01]  /*4560*/  IMAD R12, R40, R9, RZ ;  /* 0x00000009280c7224 */ /* 0x000fe200078e02ff */
[C---:B------:R-:W-:Y:S01]  /*4570*/  ISETP.GE.AND P0, PT, R8.reuse, R0, PT ;  /* 0x000000000800720c */ /* 0x040fe20003f06270 */
[----:B------:R-:W-:Y:S03]  /*4580*/  IMAD.HI.U32 R0, R8, R4, RZ ;  /* 0x0000000408007227 */ /* 0x000fe600078e00ff */
[----:B------:R-:W-:Y:S02]  /*4590*/  ISETP.GE.OR P0, PT, R2, R12, P0 ;  /* 0x0000000c0200720c */ /* 0x000fe40000706670 */
[-C--:B------:R-:W-:Y:S04]  /*45a0*/  SHF.R.U32.HI R0, RZ, R5.reuse, R0 ;  /* 0x00000005ff007219 */ /* 0x080fe80000011600 */
[----:B------:R-:W-:Y:S05]  /*45b0*/  SEL R13, R8, R0, !P2 ;  /* 0x00000000080d7207 */ /* 0x000fea0005000000 */
[----:B------:R-:W-:Y:S02]  /*45c0*/  IMAD.MOV R12, RZ, RZ, -R13 ;  /* 0x000000ffff0c7224 */ /* 0x000fe400078e0a0d */
[----:B------:R-:W-:Y:S04]  /*45d0*/  @!P0 IMAD.HI.U32 R0, R2, R4, RZ ;  /* 0x0000000402008227 */ /* 0x000fe800078e00ff */
[----:B------:R-:W-:Y:S01]  /*45e0*/  IMAD R12, R40, R12, R8 ;  /* 0x0000000c280c7224 */ /* 0x000fe200078e0208 */
[----:B------:R-:W-:Y:S04]  /*45f0*/  @!P0 SHF.R.U32.HI R0, RZ, R5, R0 ;  /* 0x00000005ff008219 */ /* 0x000fe80000011600 */
[----:B------:R-:W-:Y:S04]  /*4600*/  @!P0 SEL R0, R2, R0, !P2 ;  /* 0x0000000002008207 */ /* 0x000fe80005000000 */
[----:B------:R-:W-:Y:S01]  /*4610*/  @!P0 IADD3 R13, PT, PT, R13, -R0, RZ ;  /* 0x800000000d0d8210 */ /* 0x000fe20007ffe0ff */
[----:B------:R-:W-:Y:S01]  /*4620*/  @!P0 IMAD R0, R9, R12, R0 ;  /* 0x0000000c09008224 */ /* 0x000fe200078e0200 */
[----:B------:R-:W-:Y:S01]  /*4630*/  IADD3 R9, PT, PT, -R8, RZ, RZ ;  /* 0x000000ff08097210 */ /* 0x000fe20007ffe1ff */
[--C-:B------:R-:W-:Y:S02]  /*4640*/  IMAD.MOV R12, RZ, RZ, -R2.reuse ;  /* 0x000000ffff0c7224 */ /* 0x100fe400078e0a02 */
[----:B------:R-:W-:Y:S02]  /*4650*/  @!P0 IMAD R8, R13, R40, R2 ;  /* 0x000000280d088224 */ /* 0x000fe400078e0202 */
[----:B------:R-:W-:Y:S02]  /*4660*/  @!P0 IMAD.MOV.U32 R2, RZ, RZ, R0 ;  /* 0x000000ffff028224 */ /* 0x000fe400078e0000 */
[----:B------:R-:W-:Y:S02]  /*4670*/  IMAD R11, R3, R12, R11 ;  /* 0x0000000c030b7224 */ /* 0x000fe400078e020b */
[----:B------:R-:W-:Y:S02]  /*4680*/  IMAD R10, R6, R9, R10 ;  /* 0x00000009060a7224 */ /* 0x000fe400078e020a */
[----:B------:R-:W-:Y:S02]  /*4690*/  IMAD R11, R2, R3, R11 ;  /* 0x00000003020b7224 */ /* 0x000fe400078e020b */
[----:B------:R-:W-:Y:S02]  /*46a0*/  IMAD R10, R8, R6, R10 ;  /* 0x00000006080a7224 */ /* 0x000fe400078e020a */
.L_x_88:
[----:B------:R-:W-:Y:S05]  /*46b0*/  BRA.U UP1, `(.L_x_89) ;  /* 0x0000000101107547 */ /* 0x000fea000b800000 */
[----:B------:R-:W-:Y:S04]  /*46c0*/  MOV R2, UR6 ;  /* 0x0000000600027c02 */ /* 0x000fe80008000f00 */
[----:B------:R-:W-:Y:S04]  /*46d0*/  SHF.L.U32 R2, R2, 0x1f, RZ ;  /* 0x0000001f02027819 */ /* 0x000fe800000006ff */
[----:B------:R-:W2:Y:S02]  /*46e0*/  SYNCS.PHASECHK.TRANS64.TRYWAIT P0, [UR7+0x98], R2 ;  /* 0x00009802ff0075a7 */ /* 0x000ea40008001107 */
[----:B--2---:R-:W-:Y:S05]  /*46f0*/  @!P0 BRA `(.L_x_90) ;  /* 0x0000005400648947 */ /* 0x004fea0003800000 */
.L_x_89:
[----:B------:R-:W-:Y:S02]  /*4700*/  R2UR UR35, R14 ;  /* 0x000000000e2372ca */ /* 0x000fe400000e0000 */
[----:B------:R-:W-:Y:S02]  /*4710*/  R2UR UR34, R15 ;  /* 0x000000000f2272ca */ /* 0x000fe400000e0000 */
[----:B------:R-:W-:Y:S02]  /*4720*/  ISETP.NE.U32.AND P2, PT, RZ, UR4, PT ;  /* 0x00000004ff007c0c */ /* 0x000fe4000bf45070 */
[----:B------:R-:W-:Y:S02]  /*4730*/  SHF.L.U32 R14, R29, 0x1f, RZ ;  /* 0x0000001f1d0e7819 */ /* 0x000fe400000006ff */
[----:B------:R-:W-:Y:S05]  /*4740*/  ISETP.NE.AND.EX P2, PT, RZ, UR5, PT, P2 ;  /* 0x00000005ff007c0c */ /* 0x000fea000bf45320 */
[----:B------:R-:W-:Y:S02]  /*4750*/  USHF.L.U32 UR35, UR35, 0x7, URZ ;  /* 0x0000000723237899 */ /* 0x000fe400080006ff */
[----:B------:R-:W-:Y:S01]  /*4760*/  USHF.L.U32 UR34, UR34, 0x7, URZ ;  /* 0x0000000722227899 */ /* 0x000fe200080006ff */
[----:B------:R-:W-:Y:S11]  /*4770*/  BRA.U !UP3, `(.L_x_91) ;  /* 0x000000010b347547 */ /* 0x000ff6000b800000 */
[----:B------:R-:W-:Y:S01]  /*4780*/  UPLOP3.LUT UP0, UPT, UPT, UPT, UP2, 0x80, 0x8 ;  /* 0x000000000008789c */ /* 0x000fe20003f0f020 */
[----:B--2---:R-:W-:Y:S02]  /*4790*/  HFMA2 R0, -RZ, RZ, 0, 5.9604644775390625e-08 ;  /* 0x00000001ff007431 */ /* 0x004fe400000001ff */
[----:B------:R-:W-:Y:S03]  /*47a0*/  IMAD.MOV.U32 R92, RZ, RZ, 0x1 ;  /* 0x00000001ff5c7424 */ /* 0x000fe600078e00ff */
[----:B------:R-:W-:Y:S05]  /*47b0*/  PLOP3.LUT P0, PT, PT, PT, UP0, 0x80, 0x8 ;  /* 0x000000000008781c */ /* 0x000fea0003f0f008 */
[----:B------:R-:W2:Y:S01]  /*47c0*/  @UP0 LDCU.64 UR10, c[0x0][0x888] ;  /* 0x00011100ff0a07ac */ /* 0x000ea20008000a00 */
[----:B------:R-:W-:Y:S07]  /*47d0*/  @UP0 UIMAD UR8, UR36, UR4, URZ ;  /* 0x00000004240802a4 */ /* 0x000fee000f8e02ff */
[----:B------:R-:W-:Y:S01]  /*47e0*/  @!P0 PRMT R92, R0, 0x7610, R92 ;  /* 0x00007610005c8816 */ /* 0x000fe2000000005c */
[----:B--2---:R-:W-:Y:S03]  /*47f0*/  @UP0 UIMAD.WIDE UR10, UR8, 0x4, UR10 ;  /* 0x00000004080a08a5 */ /* 0x004fe6000f8e020a */
[----:B------:R-:W2:Y:S03]  /*4800*/  @!UP0 LDCU UR8, c[0x0][0x880] ;  /* 0x00011000ff0887ac */ /* 0x000ea60008000800 */
[----:B------:R-:W-:Y:S01]  /*4810*/  IMAD.U32 R8, RZ, RZ, UR10 ;  /* 0x0000000aff087e24 */ /* 0x000fe2000f8e00ff */
[----:B------:R-:W-:Y:S05]  /*4820*/  MOV R9, UR11 ;  /* 0x0000000b00097c02 */ /* 0x000fea0008000f00 */
[----:B-----5:R4:W5:Y:S02]  /*4830*/  @P0 LDG.E R49, desc[UR46][R8.64] ;  /* 0x0000002e08310981 */ /* 0x020964000c1e1900 */
[----:B--2-4-:R-:W-:Y:S07]  /*4840*/  @!P0 IMAD.U32 R49, RZ, RZ, UR8 ;  /* 0x00000008ff318e24 */ /* 0x014fee000f8e00ff */
.L_x_91:
[----:B-----5:R-:W-:Y:S01]  /*4850*/  @!P2 FSETP.EQ.AND P0, PT, R49, RZ, PT ;  /* 0x000000ff3100a20b */ /* 0x020fe20003f02000 */
[----:B------:R-:W-:Y:S01]  /*4860*/  @!UPT UIADD3 URZ, UPT, UPT, URZ, URZ, URZ ;  /* 0x000000fffffff290 */ /* 0x000fe2000fffe0ff */
[----:B------:R-:W-:Y:S11]  /*4870*/  @!P2 BRA `(.L_x_92) ;  /* 0x000000000014a947 */ /* 0x000ff60003800000 */
[----:B------:R-:W-:Y:S02]  /*4880*/  LOP3.LUT P2, RZ, R92, 0xff, RZ, 0xc0, !PT ;  /* 0x000000ff5cff7812 */ /* 0x000fe4000784c0ff */
[----:B------:R-:W-:Y:S04]  /*4890*/  PLOP3.LUT P0, PT, PT, PT, UP0, 0x80, 0x8 ;  /* 0x000000000008781c */ /* 0x000fe80003f0f008 */
[----:B------:R-:W-:Y:S07]  /*48a0*/  PLOP3.LUT P0, PT, P0, PT, PT, 0x8, 0x80 ;  /* 0x000000000080781c */ /* 0x000fee000070e170 */
[----:B------:R-:W-:Y:S11]  /*48b0*/  @P2 FSETP.EQ.AND P0, PT, R49, RZ, PT ;  /* 0x000000ff3100220b */ /* 0x000ff60003f02000 */
[----:B------:R-:W-:Y:S02]  /*48c0*/  @!UPT UIADD3 URZ, UPT, UPT, URZ, URZ, URZ ;  /* 0x000000fffffff290 */ /* 0x000fe4000fffe0ff */
.L_x_92:
[----:B------:R-:W4:Y:S01]  /*48d0*/  SYNCS.PHASECHK.TRANS64.TRYWAIT P2, [UR7+0x70], R14 ;  /* 0x0000700eff0075a7 */ /* 0x000f220008041107 */
[----:B------:R-:W-:Y:S04]  /*48e0*/  ELECT P4, URZ, PT ;  /* 0x0000000000ff782f */ /* 0x000fe80003880000 */
[----:B------:R-:W-:Y:S11]  /*48f0*/  PLOP3.LUT P4, PT, P0, P4, PT, 0xf2, 0x2f ;  /* 0x00000000002f781c */ /* 0x000ff60000789e72 */
[----:B------:R-:W-:Y:S02]  /*4900*/  @!UPT UIADD3 URZ, UPT, UPT, URZ, URZ, URZ ;  /* 0x000000fffffff290 */ /* 0x000fe4000fffe0ff */
[----:B-1----:R-:W-:Y:S05]  /*4910*/  @!P4 IADD3 R8, P0, PT, R30, 0x580, RZ ;  /* 0x000005801e08c810 */ /* 0x002fea0007f1e0ff */
[----:B--2---:R-:W-:Y:S01]  /*4920*/  @!P4 IMAD.X R2, RZ, RZ, R31, P0 ;  /* 0x000000ffff02c224 */ /* 0x004fe200000e061f */
[----:B----4-:R-:W-:Y:S07]  /*4930*/  @!P2 BRA `(.L_x_93) ;  /* 0x0000005000eca947 */ /* 0x010fee0003800000 */
.L_x_185:
[----:B------:R-:W-:Y:S01]  /*4940*/  @!P4 R2UR UR8, R2 ;  /* 0x000000000208c2ca */ /* 0x000fe200000e0000 */
[----:B------:R-:W-:Y:S01]  /*4950*/  VOTEU.ALL UP1, P4 ;  /* 0x0000000000ff7886 */ /* 0x000fe20002020000 */
[----:B------:R-:W-:Y:S01]  /*4960*/  @!P4 R2UR UR9, R8 ;  /* 0x000000000809c2ca */ /* 0x000fe200000e0000 */
[----:B-1----:R-:W-:Y:S01]  /*4970*/  @!P4 IMAD.MOV.U32 R0, RZ, RZ, 0x2000 ;  /* 0x00002000ff00c424 */ /* 0x002fe200078e00ff */
[----:B------:R-:W-:Y:S01]  /*4980*/  UMOV UR10, 0x0 ;  /* 0x00000000000a7882 */ /* 0x000fe20000000000 */
[----:B------:R-:W-:Y:S01]  /*4990*/  UMOV UR11, 0x10000000 ;  /* 0x10000000000b7882 */ /* 0x000fe20000000000 */
[----:B------:R-:W-:Y:S01]  /*49a0*/  @!UP1 UIADD3 UR32, UPT, UPT, UR7, 0x200, URZ ;  /* 0x0000020007209890 */ /* 0x000fe2000fffe0ff */
[----:B------:R-:W-:Y:S06]  /*49b0*/  VOTEU.ALL UP1, P4 ;  /* 0x0000000000ff7886 */ /* 0x000fec0002020000 */
[----:B------:R-:W-:Y:S01]  /*49c0*/  IMAD.U32 R9, RZ, RZ, UR8 ;  /* 0x00000008ff097e24 */ /* 0x000fe2000f8e00ff */
[----:B------:R-:W-:Y:S01]  /*49d0*/  UPRMT UR8, UR37, 0x654, UR33 ;  /* 0x0000065425087896 */ /* 0x000fe20008000021 */
[----:B------:R-:W-:Y:S03]  /*49e0*/  IMAD.U32 R8, RZ, RZ, UR9 ;  /* 0x00000009ff087e24 */ /* 0x000fe6000f8e00ff */
[----:B------:R-:W-:Y:S02]  /*49f0*/  @!P4 R2UR UR15, R9 ;  /* 0x00000000090fc2ca */ /* 0x000fe400000e0000 */
[----:B------:R-:W-:Y:S02]  /*4a00*/  @!P4 R2UR UR14, R8 ;  /* 0x00000000080ec2ca */ /* 0x000fe400000e0000 */
[----:B------:R-:W-:Y:S05]  /*4a10*/  @!P4 IADD3 R8, P0, PT, R30, 0x580, RZ ;  /* 0x000005801e08c810 */ /* 0x000fea0007f1e0ff */
[----:B------:R-:W-:Y:S06]  /*4a20*/  @!P4 IMAD.X R2, RZ, RZ, R31, P0 ;  /* 0x000000ffff02c224 */ /* 0x000fec00000e061f */
[----:B------:R1:W-:Y:S01]  /*4a30*/  @!UP1 UTMALDG.3D [UR32], [UR14], desc[UR10] ;  /* 0x00000a200e0095b4 */ /* 0x0003e20008011000 */
[----:B------:R1:W-:Y:S01]  /*4a40*/  @!P4 SYNCS.ARRIVE.TRANS64.RED.A0TR RZ, [UR7+0x50], R0 ;  /* 0x00005000ffffc9a7 */ /* 0x0003e20008300407 */
[----:B------:R-:W-:Y:S01]  /*4a50*/  SYNCS.ARRIVE.TRANS64.RED.A1T0 RZ, [UR8], RZ ;  /* 0x000000ffffff79a7 */ /* 0x000fe20008100408 */
[----:B------:R-:W2:Y:S02]  /*4a60*/  SYNCS.PHASECHK.TRANS64.TRYWAIT P2, [UR7+0x78], R14 ;  /* 0x0000780eff0075a7 */ /* 0x000ea40008041107 */
[----:B-12---:R-:W-:Y:S05]  /*4a70*/  @!P2 BRA `(.L_x_94) ;  /* 0x0000005000b4a947 */ /* 0x006fea0003800000 */
.L_x_187:
[----:B------:R-:W-:Y:S01]  /*4a80*/  @!P4 R2UR UR8, R2 ;  /* 0x000000000208c2ca */ /* 0x000fe200000e0000 */
[----:B------:R-:W-:Y:S01]  /*4a90*/  VOTEU.ALL UP1, P4 ;  /* 0x0000000000ff7886 */ /* 0x000fe20002020000 */
[----:B------:R-:W-:Y:S01]  /*4aa0*/  @!P4 R2UR UR9, R8 ;  /* 0x000000000809c2ca */ /* 0x000fe200000e0000 */
[----:B-1----:R-:W-:Y:S01]  /*4ab0*/  @!P4 IMAD.MOV.U32 R0, RZ, RZ, 0x2000 ;  /* 0x00002000ff00c424 */ /* 0x002fe200078e00ff */
[----:B------:R-:W-:Y:S01]  /*4ac0*/  UMOV UR10, 0x0 ;  /* 0x00000000000a7882 */ /* 0x000fe20000000000 */
[----:B------:R-:W-:Y:S01]  /*4ad0*/  UMOV UR11, 0x10000000 ;  /* 0x10000000000b7882 */ /* 0x000fe20000000000 */
[----:B------:R-:W-:Y:S02]  /*4ae0*/  @!UP1 UIADD3 UR26, UPT, UPT, UR34, 0x20, URZ ;  /* 0x00000020221a9890 */ /* 0x000fe4000fffe0ff */
[----:B------:R-:W-:Y:S01]  /*4af0*/  @!UP1 UIADD3 UR24, UPT, UPT, UR7, 0x2200, URZ ;  /* 0x0000220007189890 */ /* 0x000fe2000fffe0ff */
[----:B------:R-:W-:Y:S01]  /*4b00*/  VOTEU.ALL UP1, P4 ;  /* 0x0000000000ff7886 */ /* 0x000fe20002020000 */
[----:B------:R-:W-:Y:S01]  /*4b10*/  UMOV UR27, UR35 ;  /* 0x00000023001b7c82 */ /* 0x000fe20008000000 */
[----:B------:R-:W-:Y:S02]  /*4b20*/  UMOV UR28, UR36 ;  /* 0x00000024001c7c82 */ /* 0x000fe40008000000 */
        /* <DEDUP_REMOVED lines=12> */
.L_x_189:
[----:B------:R-:W2:Y:S01]  /*4bf0*/  LDC.64 R12, c[0x0][0xb18] ;  /* 0x0002c600ff0c7b82 */ /* 0x000ea20000000a00 */
[----:B------:R-:W-:Y:S01]  /*4c00*/  @!P4 R2UR UR8, R2 ;  /* 0x000000000208c2ca */ /* 0x000fe200000e0000 */
[----:B------:R-:W-:Y:S01]  /*4c10*/  VOTEU.ALL UP1, P4 ;  /* 0x0000000000ff7886 */ /* 0x000fe20002020000 */
[----:B------:R-:W-:Y:S01]  /*4c20*/  @!P4 R2UR UR9, R8 ;  /* 0x000000000809c2ca */ /* 0x000fe200000e0000 */
[----:B-1----:R-:W-:Y:S01]  /*4c30*/  @!P4 IMAD.MOV.U32 R0, RZ, RZ, 0x2000 ;  /* 0x00002000ff00c424 */ /* 0x002fe200078e00ff */
[----:B------:R-:W-:Y:S03]  /*4c40*/  UMOV UR10, 0x0 ;  /* 0x00000000000a7882 */ /* 0x000fe60000000000 */
[----:B------:R-:W1:Y:S01]  /*4c50*/  @!P1 LDC R2, c[0x0][0xb0c] ;  /* 0x0002c300ff029b82 */ /* 0x000e620000000800 */
[----:B------:R-:W-:Y:S01]  /*4c60*/  @!UP1 UIADD3 UR18, UPT, UPT, UR34, 0x40, URZ ;  /* 0x0000004022129890 */ /* 0x000fe2000fffe0ff */
[----:B------:R-:W-:Y:S01]  /*4c70*/  @P3 SHF.R.U32.HI R26, RZ, 0x10, R21 ;  /* 0x00000010ff1a3819 */ /* 0x000fe20000011615 */
[----:B------:R-:W-:Y:S01]  /*4c80*/  @!UP1 UIADD3 UR16, UPT, UPT, UR7, 0x4200, URZ ;  /* 0x0000420007109890 */ /* 0x000fe2000fffe0ff */
[----:B------:R-:W-:Y:S01]  /*4c90*/  VIADD R28, R28, 0x1 ;  /* 0x000000011c1c7836 */ /* 0x000fe20000000000 */
[----:B------:R-:W-:Y:S01]  /*4ca0*/  VOTEU.ALL UP1, P4 ;  /* 0x0000000000ff7886 */ /* 0x000fe20002020000 */
[----:B------:R-:W-:Y:S01]  /*4cb0*/  UMOV UR11, 0x10000000 ;  /* 0x10000000000b7882 */ /* 0x000fe20000000000 */
[----:B------:R-:W-:Y:S01]  /*4cc0*/  UMOV UR19, UR35 ;  /* 0x0000002300137c82 */ /* 0x000fe20008000000 */
[----:B------:R-:W-:Y:S01]  /*4cd0*/  IMAD.U32 R9, RZ, RZ, UR8 ;  /* 0x00000008ff097e24 */ /* 0x000fe2000f8e00ff */
[----:B------:R-:W-:Y:S01]  /*4ce0*/  UMOV UR20, UR36 ;  /* 0x0000002400147c82 */ /* 0x000fe20008000000 */
[----:B------:R-:W-:Y:S01]  /*4cf0*/  IMAD.U32 R8, RZ, RZ, UR9 ;  /* 0x00000009ff087e24 */ /* 0x000fe2000f8e00ff */
[----:B------:R-:W-:Y:S02]  /*4d00*/  UPRMT UR8, UR37, 0x654, UR17 ;  /* 0x0000065425087896 */ /* 0x000fe40008000011 */
[----:B------:R-:W-:Y:S02]  /*4d10*/  @!P4 R2UR UR15, R9 ;  /* 0x00000000090fc2ca */ /* 0x000fe400000e0000 */
[----:B------:R-:W-:Y:S02]  /*4d20*/  @!P4 R2UR UR14, R8 ;  /* 0x00000000080ec2ca */ /* 0x000fe400000e0000 */
[----:B------:R-:W4:Y:S11]  /*4d30*/  LDC.64 R8, c[0x0][0xb10] ;  /* 0x0002c400ff087b82 */ /* 0x000f360000000a00 */
[----:B------:R1:W-:Y:S01]  /*4d40*/  @!UP1 UTMALDG.3D [UR16], [UR14], desc[UR10] ;  /* 0x00000a100e0095b4 */ /* 0x0003e20008011000 */
[----:B------:R5:W-:Y:S01]  /*4d50*/  @!P4 SYNCS.ARRIVE.TRANS64.RED.A0TR RZ, [UR7+0x60], R0 ;  /* 0x00006000ffffc9a7 */ /* 0x000be20008300407 */
[C---:B----4-:R-:W-:Y:S01]  /*4d60*/  @!P1 IMAD.HI.U32 R8, R11.reuse, R8, RZ ;  /* 0x000000080b089227 */ /* 0x050fe200078e00ff */
[----:B--2---:R-:W-:Y:S02]  /*4d70*/  @!P1 ISETP.NE.AND P0, PT, R12, 0x1, PT ;  /* 0x000000010c00980c */ /* 0x004fe40003f05270 */
[----:B-1----:R-:W-:Y:S01]  /*4d80*/  @!P1 ISETP.NE.AND P2, PT, R2, 0x1, PT ;  /* 0x000000010200980c */ /* 0x002fe20003f45270 */
[----:B------:R-:W-:Y:S01]  /*4d90*/  SYNCS.ARRIVE.TRANS64.RED.A1T0 RZ, [UR8], RZ ;  /* 0x000000ffffff79a7 */ /* 0x000fe20008100408 */
[C---:B------:R-:W-:Y:S01]  /*4da0*/  @!P1 IMAD.HI.U32 R13, R10.reuse, R13, RZ ;  /* 0x0000000d0a0d9227 */ /* 0x040fe200078e00ff */
[----:B------:R-:W-:Y:S04]  /*4db0*/  @!P1 SHF.R.U32.HI R8, RZ, R9, R8 ;  /* 0x00000009ff089219 */ /* 0x000fe80000011608 */
[----:B------:R-:W-:Y:S01]  /*4dc0*/  @!P1 SEL R8, R11, R8, !P2 ;  /* 0x000000080b089207 */ /* 0x000fe20005000000 */
[----:B------:R-:W1:Y:S01]  /*4dd0*/  SYNCS.PHASECHK.TRANS64.TRYWAIT P5, [UR7+0x88], R14 ;  /* 0x0000880eff0075a7 */ /* 0x000e6200080a1107 */
[----:B-----5:R-:W2:Y:S02]  /*4de0*/  @!P1 LDC R0, c[0x0][0xb20] ;  /* 0x0002c800ff009b82 */ /* 0x020ea40000000800 */
[----:B--2---:R-:W-:Y:S04]  /*4df0*/  @!P1 SHF.R.U32.HI R0, RZ, R0, R13 ;  /* 0x00000000ff009219 */ /* 0x004fe8000001160d */
[----:B------:R-:W-:Y:S05]  /*4e00*/  @!P1 SEL R9, R10, R0, !P0 ;  /* 0x000000000a099207 */ /* 0x000fea0004000000 */
[----:B------:R-:W-:Y:S02]  /*4e10*/  @!P1 IMAD.IADD R0, R9, 0x1, -R8 ;  /* 0x0000000109009824 */ /* 0x000fe400078e0a08 */
[----:B------:R-:W-:Y:S02]  /*4e20*/  @!P1 IMAD.IADD R8, R8, 0x1, -R9 ;  /* 0x0000000108089824 */ /* 0x000fe400078e0a09 */
[----:B------:R-:W-:Y:S02]  /*4e30*/  @!P1 IMAD R11, R0, R2, R11 ;  /* 0x00000002000b9224 */ /* 0x000fe400078e020b */
[----:B------:R-:W-:Y:S01]  /*4e40*/  @!P1 IMAD R10, R8, R12, R10 ;  /* 0x0000000c080a9224 */ /* 0x000fe200078e020a */
[----:B-1----:R-:W-:Y:S06]  /*4e50*/  @!P5 BRA `(.L_x_96) ;  /* 0x0000004c00ecd947 */ /* 0x002fec0003800000 */
.L_x_191:
[----:B------:R-:W-:Y:S01]  /*4e60*/  @!P4 IADD3 R2, P0, PT, R30, 0x580, RZ ;  /* 0x000005801e02c810 */ /* 0x000fe20007f1e0ff */
[----:B------:R-:W-:Y:S01]  /*4e70*/  VOTEU.ALL UP1, P4 ;  /* 0x0000000000ff7886 */ /* 0x000fe20002020000 */
[----:B------:R-:W-:Y:S01]  /*4e80*/  UMOV UR18, 0x0 ;  /* 0x0000000000127882 */ /* 0x000fe20000000000 */
[----:B------:R-:W-:Y:S01]  /*4e90*/  UMOV UR19, 0x10000000 ;  /* 0x1000000000137882 */ /* 0x000fe20000000000 */
[----:B------:R-:W-:Y:S01]  /*4ea0*/  @!P4 R2UR UR9, R2 ;  /* 0x000000000209c2ca */ /* 0x000fe200000e0000 */
[----:B-1----:R-:W-:Y:S01]  /*4eb0*/  @!P4 IMAD.X R0, RZ, RZ, R31, P0 ;  /* 0x000000ffff00c224 */ /* 0x002fe200000e061f */
[----:B------:R-:W-:Y:S01]  /*4ec0*/  @!UP1 UIADD3 UR10, UPT, UPT, UR34, 0x60, URZ ;  /* 0x00000060220a9890 */ /* 0x000fe2000fffe0ff */
[----:B------:R-:W-:Y:S01]  /*4ed0*/  ISETP.NE.AND P0, PT, R28, 0x2, PT ;  /* 0x000000021c00780c */ /* 0x000fe20003f05270 */
[----:B------:R-:W-:Y:S01]  /*4ee0*/  UMOV UR11, UR35 ;  /* 0x00000023000b7c82 */ /* 0x000fe20008000000 */
[----:B------:R-:W-:Y:S01]  /*4ef0*/  UMOV UR12, UR36 ;  /* 0x00000024000c7c82 */ /* 0x000fe20008000000 */
[----:B------:R-:W-:Y:S01]  /*4f00*/  @!P4 R2UR UR8, R0 ;  /* 0x000000000008c2ca */ /* 0x000fe200000e0000 */
[----:B------:R-:W-:Y:S01]  /*4f10*/  IMAD.IADD R15, R10, 0x1, R90 ;  /* 0x000000010a0f7824 */ /* 0x000fe200078e025a */
[----:B------:R-:W-:Y:S01]  /*4f20*/  @P3 R2UR UR36, R26 ;  /* 0x000000001a2432ca */ /* 0x000fe200000e0000 */
[----:B------:R-:W-:Y:S01]  /*4f30*/  IMAD.IADD R14, R11, 0x1, R91 ;  /* 0x000000010b0e7824 */ /* 0x000fe200078e025b */
[----:B------:R-:W-:Y:S02]  /*4f40*/  SEL R0, RZ, 0x1, P0 ;  /* 0x00000001ff007807 */ /* 0x000fe40000000000 */
[----:B------:R-:W-:Y:S01]  /*4f50*/  LOP3.LUT R29, R29, 0x1, RZ, 0x3c, !PT ;  /* 0x000000011d1d7812 */ /* 0x000fe200078e3cff */
[----:B------:R-:W-:Y:S01]  /*4f60*/  IMAD.U32 R8, RZ, RZ, UR9 ;  /* 0x00000009ff087e24 */ /* 0x000fe2000f8e00ff */
[----:B------:R-:W-:Y:S01]  /*4f70*/  @!UP1 UIADD3 UR9, UPT, UPT, UR7, 0x68, URZ ;  /* 0x0000006807099890 */ /* 0x000fe2000fffe0ff */
[----:B------:R-:W-:Y:S02]  /*4f80*/  LOP3.LUT R27, R27, R0, RZ, 0x3c, !PT ;  /* 0x000000001b1b7212 */ /* 0x000fe400078e3cff */
[----:B------:R-:W-:Y:S02]  /*4f90*/  SEL R28, R28, RZ, P0 ;  /* 0x000000ff1c1c7207 */ /* 0x000fe40000000000 */
[----:B------:R-:W-:Y:S01]  /*4fa0*/  IMAD.U32 R9, RZ, RZ, UR8 ;  /* 0x00000008ff097e24 */ /* 0x000fe2000f8e00ff */
[----:B------:R-:W-:Y:S01]  /*4fb0*/  @!P4 R2UR UR14, R8 ;  /* 0x00000000080ec2ca */ /* 0x000fe200000e0000 */
[----:B------:R-:W-:Y:S01]  /*4fc0*/  @!UP1 UIADD3 UR8, UPT, UPT, UR7, 0x6200, URZ ;  /* 0x0000620007089890 */ /* 0x000fe2000fffe0ff */
[----:B------:R-:W-:Y:S02]  /*4fd0*/  VOTEU.ALL UP1, P4 ;  /* 0x0000000000ff7886 */ /* 0x000fe40002020000 */
[----:B------:R-:W-:Y:S11]  /*4fe0*/  @!P4 R2UR UR15, R9 ;  /* 0x00000000090fc2ca */ /* 0x000ff600000e0000 */
[----:B------:R-:W-:Y:S02]  /*4ff0*/  @!UPT UIADD3 URZ, UPT, UPT, URZ, URZ, URZ ;  /* 0x000000fffffff290 */ /* 0x000fe4000fffe0ff */
[----:B------:R2:W-:Y:S01]  /*5000*/  @!UP1 UTMALDG.3D [UR8], [UR14], desc[UR18] ;  /* 0x000012080e0095b4 */ /* 0x0005e20008011000 */
[----:B------:R2:W-:Y:S01]  /*5010*/  @!P4 SYNCS.ARRIVE.TRANS64.RED.A0TR RZ, [UR7+0x68], R25 ;  /* 0x00006819ffffc9a7 */ /* 0x0005e20008300407 */
[----:B------:R-:W-:Y:S01]  /*5020*/  UPLOP3.LUT UP1, UPT, UPT, UPT, UPT, 0x80, 0x8 ;  /* 0x000000000008789c */ /* 0x000fe20003f2f070 */
[----:B------:R-:W-:Y:S01]  /*5030*/  SYNCS.ARRIVE.TRANS64.RED.A1T0 RZ, [UR13], RZ ;  /* 0x000000ffffff79a7 */ /* 0x000fe2000810040d */
[----:B------:R-:W-:Y:S09]  /*5040*/  @P3 BRA `(.L_x_97) ;  /* 0xfffffff000a03947 */ /* 0x000ff2000383ffff */
[----:B------:R-:W-:-:S04]  /*5050*/  SHF.L.U32 R2, R29, 0x1f, RZ ;  /* 0x0000001f1d027819 */ /* 0x000fc800000006ff */
[----:B------:R-:W1:Y:S02]  /*5060*/  SYNCS.PHASECHK.TRANS64.TRYWAIT P0, [UR7+0x70], R2 ;  /* 0x00007002ff0075a7 */ /* 0x000e640008001107 */
[----:B-1----:R-:W-:Y:S05]  /*5070*/  @!P0 BRA `(.L_x_98) ;  /* 0x0000004c007c8947 */ /* 0x002fea0003800000 */
.L_x_193:
[----:B------:R-:W4:Y:S02]  /*5080*/  SYNCS.PHASECHK.TRANS64.TRYWAIT P0, [UR7+0x78], R2 ;  /* 0x00007802ff0075a7 */ /* 0x000f240008001107 */
[----:B----4-:R-:W-:Y:S05]  /*5090*/  @!P0 BRA `(.L_x_99) ;  /* 0x0000004c008c8947 */ /* 0x010fea0003800000 */
.L_x_195:
[----:B------:R-:W4:Y:S02]  /*50a0*/  SYNCS.PHASECHK.TRANS64.TRYWAIT P0, [UR7+0x80], R2 ;  /* 0x00008002ff0075a7 */ /* 0x000f240008001107 */
[----:B----4-:R-:W-:Y:S05]  /*50b0*/  @!P0 BRA `(.L_x_100) ;  /* 0x0000004c009c8947 */ /* 0x010fea0003800000 */
.L_x_197:
[----:B-1----:R-:W-:-:S07]  /*50c0*/  MOV R0, UR7 ;  /* 0x0000000700007c02 */ /* 0x002fce0008000f00 */
.L_x_101:
[----:B-1----:R-:W-:-:S04]  /*50d0*/  SHF.L.U32 R2, R29, 0x1f, RZ ;  /* 0x0000001f1d027819 */ /* 0x002fc800000006ff */
[----:B------:R1:W4:Y:S03]  /*50e0*/  SYNCS.PHASECHK.TRANS64.TRYWAIT P0, [R0+URZ+0x88], R2 ;  /* 0x00008802000075a7 */ /* 0x00032600080011ff */
[----:B----4-:R-:W-:Y:S05]  /*50f0*/  @!P0 NANOSLEEP.SYNCS 0x989680 ;  /* 0x009896800000895d */ /* 0x010fea0003900000 */
[----:B------:R-:W4:Y:S02]  /*5100*/  @!P0 SYNCS.PHASECHK.TRANS64 P0, [R0+URZ+0x88], R2 ;  /* 0x00008802000085a7 */ /* 0x000f2400080010ff */
[----:B--2-4-:R-:W-:Y:S05]  /*5110*/  @P0 EXIT ;  /* 0x000000000000094d */ /* 0x014fea0003800000 */
[----:B------:R-:W-:Y:S05]  /*5120*/  BRA `(.L_x_101) ;  /* 0xfffffffc00e87947 */ /* 0x000fea000383ffff */
.L_x_86:
[----:B------:R-:W-:-:S06]  /*5130*/  UISETP.GE.AND UP1, UPT, UR10, 0x4, UPT ;  /* 0x000000040a00788c */ /* 0x000fcc000bf26270 */
[----:B------:R-:W-:-:S13]  /*5140*/  PLOP3.LUT P0, PT, PT, PT, UP1, 0x80, 0x8 ;  /* 0x000000000008781c */ /* 0x000fda0003f0f018 */
[----:B------:R-:W-:Y:S05]  /*5150*/  @!P0 EXIT ;  /* 0x000000000000894d */ /* 0x000fea0003800000 */
[----:B------:R-:W-:Y:S01]  /*5160*/  BAR.SYNC.DEFER_BLOCKING 0x6, 0xa0 ;  /* 0x0182800000007b1d */ /* 0x000fe20000010000 */
[C---:B------:R-:W-:Y:S01]  /*5170*/  IMAD.SHL.U32 R2, R105.reuse, 0x20, RZ ;  /* 0x0000002069027824 */ /* 0x040fe200078e00ff */
[C---:B------:R-:W-:Y:S01]  /*5180*/  SHF.L.U32 R46, R105.reuse, 0x10, RZ ;  /* 0x00000010692e7819 */ /* 0x040fe200000006ff */
[C---:B------:R-:W-:Y:S01]  /*5190*/  IMAD.SHL.U32 R104, R105.reuse, 0x4, RZ ;  /* 0x0000000469687824 */ /* 0x040fe200078e00ff */
[C---:B------:R-:W-:Y:S01]  /*51a0*/  LOP3.LUT R106, R105.reuse, 0x60, RZ, 0xc0, !PT ;  /* 0x00000060696a7812 */ /* 0x040fe200078ec0ff */
[----:B------:R-:W-:Y:S01]  /*51b0*/  HFMA2 R101, -RZ, RZ, 0, 5.9604644775390625e-08 ;  /* 0x00000001ff657431 */ /* 0x000fe200000001ff */
[----:B------:R-:W-:Y:S02]  /*51c0*/  UMOV UR48, 0x400 ;  /* 0x0000040000307882 */ /* 0x000fe40000000000 */
[----:B------:R-:W1:Y:S01]  /*51d0*/  LDC R95, c[0x0][0x370] ;  /* 0x0000dc00ff5f7b82 */ /* 0x000e620000000800 */
[----:B------:R-:W-:Y:S01]  /*51e0*/  ULEA UR48, UR37, UR48, 0x18 ;  /* 0x0000003025307291 */ /* 0x000fe2000f8ec0ff */
[----:B------:R-:W-:Y:S01]  /*51f0*/  LOP3.LUT R3, R2, 0xc0, RZ, 0xc0, !PT ;  /* 0x000000c002037812 */ /* 0x000fe200078ec0ff */
[----:B------:R-:W-:Y:S01]  /*5200*/  HFMA2 R99, -RZ, RZ, 0, 0 ;  /* 0x00000000ff637431 */ /* 0x000fe200000001ff */
[----:B------:R-:W-:Y:S01]  /*5210*/  LOP3.LUT R103, R105, 0x2, RZ, 0xc0, !PT ;  /* 0x0000000269677812 */ /* 0x000fe200078ec0ff */
[----:B------:R-:W-:Y:S01]  /*5220*/  UIADD3 UR4, UPT, UPT, UR48, 0x200, URZ ;  /* 0x0000020030047890 */ /* 0x000fe2000fffe0ff */
[----:B------:R-:W-:Y:S01]  /*5230*/  LOP3.LUT R104, R3, 0x18, R104, 0xf8, !PT ;  /* 0x0000001803687812 */ /* 0x000fe200078ef868 */
[----:B------:R-:W-:Y:S01]  /*5240*/  IMAD.MOV.U32 R45, RZ, RZ, RZ ;  /* 0x000000ffff2d7224 */ /* 0x000fe200078e00ff */
[----:B------:R-:W2:Y:S01]  /*5250*/  LDC R42, c[0x0][0xb0c] ;  /* 0x0002c300ff2a7b82 */ /* 0x000ea20000000800 */
[----:B------:R-:W-:Y:S01]  /*5260*/  LOP3.LUT R46, R46, 0x600000, RZ, 0xc0, !PT ;  /* 0x006000002e2e7812 */ /* 0x000fe200078ec0ff */
[----:B------:R-:W-:Y:S01]  /*5270*/  IMAD.MOV.U32 R109, RZ, RZ, RZ ;  /* 0x000000ffff6d7224 */ /* 0x000fe200078e00ff */
[----:B------:R-:W-:Y:S01]  /*5280*/  LOP3.LUT R104, R104, 0xf20, R2, 0xf8, !PT ;  /* 0x00000f2068687812 */ /* 0x000fe200078ef802 */
[----:B------:R-:W-:Y:S01]  /*5290*/  IMAD.U32 R97, RZ, RZ, UR4 ;  /* 0x00000004ff617e24 */ /* 0x000fe2000f8e00ff */
[----:B------:R-:W-:Y:S01]  /*52a0*/  LOP3.LUT R105, R105, 0x4, RZ, 0xc0, !PT ;  /* 0x0000000469697812 */ /* 0x000fe200078ec0ff */
[----:B------:R-:W3:Y:S01]  /*52b0*/  LDCU.64 UR52, c[0x0][0x348] ;  /* 0x00006900ff3477ac */ /* 0x000ee20008000a00 */
[----:B------:R-:W-:Y:S01]  /*52c0*/  MOV R100, RZ ;  /* 0x000000ff00647202 */ /* 0x000fe20000000f00 */
[----:B------:R-:W4:Y:S01]  /*52d0*/  LDC R93, c[0x0][0xb20] ;  /* 0x0002c800ff5d7b82 */ /* 0x000f220000000800 */
[----:B------:R-:W3:Y:S01]  /*52e0*/  LDS R0, [UR48+0x150] ;  /* 0x00015030ff007984 */ /* 0x000ee20008000800 */
[----:B------:R-:W-:Y:S01]  /*52f0*/  IMAD R104, R104, 0x2, R97 ;  /* 0x0000000268687824 */ /* 0x000fe200078e0261 */
[----:B------:R-:W1:Y:S03]  /*5300*/  LDCU.64 UR38, c[0x0][0x888] ;  /* 0x00011100ff2677ac */ /* 0x000e660008000a00 */
[--C-:B------:R-:W-:Y:S01]  /*5310*/  IMAD R103, R103, -0x10, R104.reuse ;  /* 0xfffffff067677824 */ /* 0x100fe200078e0268 */
[----:B------:R-:W1:Y:S01]  /*5320*/  LDCU.64 UR44, c[0x0][0x890] ;  /* 0x00011200ff2c77ac */ /* 0x000e620008000a00 */
[----:B------:R-:W1:Y:S01]  /*5330*/  LDC R41, c[0x0][0xb30] ;  /* 0x0002cc00ff297b82 */ /* 0x000e620000000800 */
[----:B------:R-:W-:Y:S01]  /*5340*/  IMAD R102, R105, -0x10, R104 ;  /* 0xfffffff069667824 */ /* 0x000fe200078e0268 */
[----:B------:R-:W-:Y:S01]  /*5350*/  UMOV UR49, URZ ;  /* 0x000000ff00317c82 */ /* 0x000fe20008000000 */
[----:B------:R-:W-:-:S05]  /*5360*/  UMOV UR51, URZ ;  /* 0x000000ff00337c82 */ /* 0x000fca0008000000 */
[----:B------:R-:W1:Y:S08]  /*5370*/  LDC.64 R88, c[0x0][0xb10] ;  /* 0x0002c400ff587b82 */ /* 0x000e700000000a00 */
[----:B------:R-:W1:Y:S08]  /*5380*/  LDC.64 R38, c[0x0][0xb18] ;  /* 0x0002c600ff267b82 */ /* 0x000e700000000a00 */
[----:B------:R-:W1:Y:S08]  /*5390*/  LDC.64 R36, c[0x0][0xb28] ;  /* 0x0002ca00ff247b82 */ /* 0x000e700000000a00 */
[----:B------:R-:W1:Y:S01]  /*53a0*/  LDC.64 R86, c[0x0][0x8b0] ;  /* 0x00022c00ff567b82 */ /* 0x000e620000000a00 */
[----:B---3--:R-:W-:-:S07]  /*53b0*/  IMAD.IADD R46, R0, 0x1, R46 ;  /* 0x00000001002e7824 */ /* 0x008fce00078e022e */
[----:B------:R-:W3:Y:S08]  /*53c0*/  LDC.64 R84, c[0x0][0x8a8] ;  /* 0x00022a00ff547b82 */ /* 0x000ef00000000a00 */
[----:B--2-4-:R-:W1:Y:S02]  /*53d0*/  LDC R94, c[0x0][0x374] ;  /* 0x0000dd00ff5e7b82 */ /* 0x014e640000000800 */
.L_x_145:
[----:B------:R-:W-:Y:S02]  /*53e0*/  LEA R0, R109, UR48, 0x3 ;  /* 0x000000306d007c11 */ /* 0x000fe4000f8e18ff */
[----:B------:R-:W-:Y:S02]  /*53f0*/  SHF.L.U32 R2, R99, 0x1f, RZ ;  /* 0x0000001f63027819 */ /* 0x000fe400000006ff */
[----:B-1----:R-:W-:Y:S02]  /*5400*/  LEA R16, R109, UR48, 0x4 ;  /* 0x000000306d107c11 */ /* 0x002fe4000f8e20ff */
[----:B------:R-:W2:Y:S02]  /*5410*/  SYNCS.PHASECHK.TRANS64.TRYWAIT P0, [R0+URZ+0xa0], R2 ;  /* 0x0000a002000075a7 */ /* 0x000ea400080011ff */
[----:B--23--:R-:W-:Y:S05]  /*5420*/  @!P0 BRA `(.L_x_102) ;  /* 0x0000004800d88947 */ /* 0x00cfea0003800000 */
.L_x_198:
[----:B------:R-:W4:Y:S01]  /*5430*/  LDC.64 R10, c[0x0][0xb10] ;  /* 0x0002c400ff0a7b82 */ /* 0x000f220000000a00 */
[----:B------:R-:W3:Y:S01]  /*5440*/  LDS.128 R16, [R16+0x130] ;  /* 0x0001300010107984 */ /* 0x000ee20000000c00 */
[----:B-1----:R-:W-:Y:S01]  /*5450*/  ISETP.NE.AND P1, PT, R41, 0x1, PT ;  /* 0x000000012900780c */ /* 0x002fe20003f25270 */
[----:B--2---:R-:W-:Y:S01]  /*5460*/  VIADD R0, R0, 0xb0 ;  /* 0x000000b000007836 */ /* 0x004fe20000000000 */
[----:B------:R-:W-:Y:S04]  /*5470*/  ISETP.GE.AND P0, PT, R40, 0x1, PT ;  /* 0x000000012800780c */ /* 0x000fe80003f06270 */
[----:B------:R-:W1:Y:S01]  /*5480*/  LDC.64 R8, c[0x0][0xb18] ;  /* 0x0002c600ff087b82 */ /* 0x000e620000000a00 */
[----:B------:R-:W-:Y:S01]  /*5490*/  PRMT R0, RZ, 0x654, R0 ;  /* 0x00000654ff007816 */ /* 0x000fe20000000000 */
[----:B------:R-:W-:Y:S01]  /*54a0*/  @!PT LDS RZ, [RZ] ;  /* 0x00000000fffff984 */ /* 0x000fe20000000800 */
[----:B------:R-:W-:Y:S01]  /*54b0*/  @!PT LDS RZ, [RZ] ;  /* 0x00000000fffff984 */ /* 0x000fe20000000800 */
[----:B------:R-:W-:Y:S01]  /*54c0*/  @!PT LDS RZ, [RZ] ;  /* 0x00000000fffff984 */ /* 0x000fe20000000800 */
[----:B------:R-:W-:Y:S01]  /*54d0*/  @!PT LDS RZ, [RZ] ;  /* 0x00000000fffff984 */ /* 0x000fe20000000800 */
[----:B------:R2:W-:Y:S06]  /*54e0*/  MEMBAR.ALL.CTA ;  /* 0x0000000000007992 */ /* 0x0005ec0000008000 */
[----:B--2---:R-:W2:Y:S01]  /*54f0*/  FENCE.VIEW.ASYNC.S ;  /* 0x00000000000073c6 */ /* 0x004ea20000000000 */
[----:B------:R-:W1:Y:S08]  /*5500*/  @!P1 LDC R12, c[0x0][0xb20] ;  /* 0x0002c800ff0c9b82 */ /* 0x000e700000000800 */
[----:B------:R-:W1:Y:S01]  /*5510*/  @!P1 LDC R7, c[0x0][0xb0c] ;  /* 0x0002c300ff079b82 */ /* 0x000e620000000800 */
[----:B--2---:R2:W-:Y:S01]  /*5520*/  SYNCS.ARRIVE.TRANS64.RED.A1T0 RZ, [R0+URZ], RZ ;  /* 0x000000ff00ff79a7 */ /* 0x0045e200081004ff */
[----:B---3--:R-:W-:Y:S04]  /*5530*/  LOP3.LUT P4, RZ, R18, 0x1, RZ, 0xc0, !PT ;  /* 0x0000000112ff7812 */ /* 0x008fe8000788c0ff */
[----:B------:R-:W-:Y:S09]  /*5540*/  P2R R107, PR, RZ, 0x10 ;  /* 0x00000010ff6b7803 */ /* 0x000ff20000000000 */
[----:B------:R-:W-:Y:S02]  /*5550*/  @P4 MOV R44, R16 ;  /* 0x00000010002c4202 */ /* 0x000fe40000000f00 */
[----:B------:R-:W-:Y:S01]  /*5560*/  @P4 LOP3.LUT R43, R17, 0xffff, RZ, 0xc0, !PT ;  /* 0x0000ffff112b4812 */ /* 0x000fe200078ec0ff */
[----:B--2-4-:R-:W-:Y:S06]  /*5570*/  @!P0 BRA `(.L_x_103) ;  /* 0x0000000000a48947 */ /* 0x014fec0003800000 */
[----:B------:R-:W-:Y:S01]  /*5580*/  IMAD.HI.U32 R0, R94, R39, RZ ;  /* 0x000000275e007227 */ /* 0x000fe200078e00ff */
[----:B------:R-:W-:Y:S02]  /*5590*/  ISETP.NE.AND P0, PT, R38, 0x1, PT ;  /* 0x000000012600780c */ /* 0x000fe40003f05270 */
[----:B------:R-:W-:Y:S01]  /*55a0*/  ISETP.NE.AND P2, PT, R40, 0x1, PT ;  /* 0x000000012800780c */ /* 0x000fe20003f45270 */
[----:B------:R-:W-:Y:S01]  /*55b0*/  IMAD.HI.U32 R4, R95, R88, RZ ;  /* 0x000000585f047227 */ /* 0x000fe200078e00ff */
[----:B------:R-:W-:Y:S02]  /*55c0*/  SHF.R.U32.HI R0, RZ, R93, R0 ;  /* 0x0000005dff007219 */ /* 0x000fe40000011600 */
[----:B------:R-:W-:Y:S01]  /*55d0*/  ISETP.NE.AND P3, PT, R42, 0x1, PT ;  /* 0x000000012a00780c */ /* 0x000fe20003f65270 */
[----:B------:R-:W-:Y:S01]  /*55e0*/  IMAD.HI.U32 R6, R43, R39, RZ ;  /* 0x000000272b067227 */ /* 0x000fe200078e00ff */
[-C--:B------:R-:W-:Y:S02]  /*55f0*/  SHF.R.U32.HI R4, RZ, R89.reuse, R4 ;  /* 0x00000059ff047219 */ /* 0x080fe40000011604 */
[----:B------:R-:W-:Y:S01]  /*5600*/  SEL R0, R94, R0, !P0 ;  /* 0x000000005e007207 */ /* 0x000fe20004000000 */
[----:B------:R-:W-:Y:S01]  /*5610*/  IMAD.HI.U32 R5, R44, R88, RZ ;  /* 0x000000582c057227 */ /* 0x000fe200078e00ff */
[----:B------:R-:W-:Y:S03]  /*5620*/  SEL R4, R95, R4, !P3 ;  /* 0x000000045f047207 */ /* 0x000fe60005800000 */
[-C--:B------:R-:W-:Y:S01]  /*5630*/  IMAD.HI.U32 R3, R0, R36.reuse, RZ ;  /* 0x0000002400037227 */ /* 0x080fe200078e00ff */
[----:B------:R-:W-:Y:S03]  /*5640*/  SHF.R.U32.HI R5, RZ, R89, R5 ;  /* 0x00000059ff057219 */ /* 0x000fe60000011605 */
[----:B------:R-:W-:Y:S01]  /*5650*/  IMAD.HI.U32 R2, R4, R36, RZ ;  /* 0x0000002404027227 */ /* 0x000fe200078e00ff */
[----:B------:R-:W-:Y:S02]  /*5660*/  @P2 SHF.R.U32.HI R0, RZ, R37, R3 ;  /* 0x00000025ff002219 */ /* 0x000fe40000011603 */
[----:B------:R-:W-:Y:S02]  /*5670*/  SHF.R.U32.HI R3, RZ, R93, R6 ;  /* 0x0000005dff037219 */ /* 0x000fe40000011606 */
[----:B------:R-:W-:Y:S01]  /*5680*/  @P2 SHF.R.U32.HI R4, RZ, R37, R2 ;  /* 0x00000025ff042219 */ /* 0x000fe20000011602 */
[----:B------:R-:W-:Y:S01]  /*5690*/  IMAD R0, R40, R0, RZ ;  /* 0x0000000028007224 */ /* 0x000fe200078e02ff */
[----:B------:R-:W-:Y:S02]  /*56a0*/  SEL R3, R43, R3, !P0 ;  /* 0x000000032b037207 */ /* 0x000fe40004000000 */
[----:B------:R-:W-:Y:S01]  /*56b0*/  SEL R2, R44, R5, !P3 ;  /* 0x000000052c027207 */ /* 0x000fe20005800000 */
[----:B------:R-:W-:Y:S01]  /*56c0*/  IMAD R5, R40, R4, RZ ;  /* 0x0000000428057224 */ /* 0x000fe200078e02ff */
[C---:B------:R-:W-:Y:S01]  /*56d0*/  ISETP.GE.AND P0, PT, R3.reuse, R0, PT ;  /* 0x000000000300720c */ /* 0x040fe20003f06270 */
[C---:B------:R-:W-:Y:S03]  /*56e0*/  IMAD.HI.U32 R0, R3.reuse, R36, RZ ;  /* 0x0000002403007227 */ /* 0x040fe600078e00ff */
[C---:B------:R-:W-:Y:S02]  /*56f0*/  ISETP.GE.OR P0, PT, R2.reuse, R5, P0 ;  /* 0x000000050200720c */ /* 0x040fe40000706670 */
[----:B------:R-:W-:Y:S04]  /*5700*/  SHF.R.U32.HI R0, RZ, R37, R0 ;  /* 0x00000025ff007219 */ /* 0x000fe80000011600 */
[C---:B------:R-:W-:Y:S05]  /*5710*/  SEL R6, R3.reuse, R0, !P2 ;  /* 0x0000000003067207 */ /* 0x040fea0005000000 */
        /* <DEDUP_REMOVED lines=14> */
[----:B------:R-:W-:Y:S07]  /*5800*/  IMAD R43, R3, R38, R43 ;  /* 0x00000026032b7224 */ /* 0x000fee00078e022b */
.L_x_103:
[----:B-1----:R-:W-:Y:S01]  /*5810*/  @!P1 ISETP.NE.AND P0, PT, R8, 0x1, PT ;  /* 0x000000010800980c */ /* 0x002fe20003f05270 */
[----:B------:R-:W-:Y:S01]  /*5820*/  @!P1 IMAD.HI.U32 R2, R43, R9, RZ ;  /* 0x000000092b029227 */ /* 0x000fe200078e00ff */
[----:B------:R-:W-:Y:S01]  /*5830*/  R2UR UR42, R14 ;  /* 0x000000000e2a72ca */ /* 0x000fe200000e0000 */
[----:B------:R-:W-:Y:S01]  /*5840*/  BSSY.RECONVERGENT B6, `(.L_x_104) ;  /* 0x0000031000067945 */ /* 0x000fe20003800200 */
[----:B------:R-:W-:Y:S01]  /*5850*/  R2UR UR41, R15 ;  /* 0x000000000f2972ca */ /* 0x000fe200000e0000 */
[C---:B------:R-:W-:Y:S01]  /*5860*/  @!P1 IMAD.HI.U32 R0, R44.reuse, R10, RZ ;  /* 0x0000000a2c009227 */ /* 0x040fe200078e00ff */
[----:B------:R-:W-:Y:S02]  /*5870*/  @!P1 SHF.R.U32.HI R2, RZ, R12, R2 ;  /* 0x0000000cff029219 */ /* 0x000fe40000011602 */
[----:B------:R-:W-:Y:S01]  /*5880*/  @!P1 ISETP.NE.AND P2, PT, R7, 0x1, PT ;  /* 0x000000010700980c */ /* 0x000fe20003f45270 */
[----:B------:R-:W-:Y:S01]  /*5890*/  VIADD R109, R109, 0x1 ;  /* 0x000000016d6d7836 */ /* 0x000fe20000000000 */
[----:B------:R-:W-:Y:S02]  /*58a0*/  @!P1 SEL R2, R43, R2, !P0 ;  /* 0x000000022b029207 */ /* 0x000fe40004000000 */
[----:B------:R-:W-:Y:S02]  /*58b0*/  @!P1 SHF.R.U32.HI R0, RZ, R11, R0 ;  /* 0x0000000bff009219 */ /* 0x000fe40000011600 */
[----:B------:R-:W-:Y:S01]  /*58c0*/  LOP3.LUT P0, RZ, R97, 0x1b0, RZ, 0xc0, !PT ;  /* 0x000001b061ff7812 */ /* 0x000fe2000780c0ff */
[----:B------:R-:W-:Y:S01]  /*58d0*/  USHF.L.U32 UR42, UR42, 0x7, URZ ;  /* 0x000000072a2a7899 */ /* 0x000fe200080006ff */
[----:B------:R-:W-:Y:S01]  /*58e0*/  @!P1 SEL R3, R44, R0, !P2 ;  /* 0x000000002c039207 */ /* 0x000fe20005000000 */
[----:B------:R-:W-:Y:S01]  /*58f0*/  USHF.L.U32 UR41, UR41, 0x7, URZ ;  /* 0x0000000729297899 */ /* 0x000fe200080006ff */
[----:B------:R-:W-:Y:S03]  /*5900*/  @P4 SHF.R.U32.HI R98, RZ, 0x10, R17 ;  /* 0x00000010ff624819 */ /* 0x000fe60000011611 */
[----:B------:R-:W-:Y:S02]  /*5910*/  @!P1 IMAD.IADD R0, R2, 0x1, -R3 ;  /* 0x0000000102009824 */ /* 0x000fe400078e0a03 */
[----:B------:R-:W-:Y:S02]  /*5920*/  @!P1 IMAD.IADD R2, R3, 0x1, -R2 ;  /* 0x0000000103029824 */ /* 0x000fe400078e0a02 */
[----:B------:R-:W-:Y:S02]  /*5930*/  @!P1 IMAD R44, R0, R7, R44 ;  /* 0x00000007002c9224 */ /* 0x000fe400078e022c */
[----:B------:R-:W-:Y:S01]  /*5940*/  @!P1 IMAD R43, R2, R8, R43 ;  /* 0x00000008022b9224 */ /* 0x000fe200078e022b */
[----:B------:R-:W-:Y:S06]  /*5950*/  @!P0 BRA `(.L_x_105) ;  /* 0x00000000007c8947 */ /* 0x000fec0003800000 */
[----:B------:R-:W1:Y:S01]  /*5960*/  LDCU.64 UR8, c[0x4][0x80] ;  /* 0x01001000ff0877ac */ /* 0x000e620008000a00 */
[----:B------:R-:W-:Y:S01]  /*5970*/  MOV R2, 0x0 ;  /* 0x0000000000027802 */ /* 0x000fe20000000f00 */
[----:B------:R-:W-:Y:S02]  /*5980*/  HFMA2 R12, -RZ, RZ, 0, 5.9604644775390625e-08 ;  /* 0x00000001ff0c7431 */ /* 0x000fe400000001ff */
[----:B------:R-:W-:Y:S01]  /*5990*/  IMAD.MOV.U32 R8, RZ, RZ, 0x70 ;  /* 0x00000070ff087424 */ /* 0x000fe200078e00ff */
[----:B------:R2:W3:Y:S01]  /*59a0*/  LDC.64 R14, c[0x4][R2] ;  /* 0x01000000020e7b82 */ /* 0x0004e20000000a00 */
[----:B------:R-:W4:Y:S01]  /*59b0*/  LDCU.64 UR6, c[0x4][0x88] ;  /* 0x01001100ff0677ac */ /* 0x000f220008000a00 */
[----:B------:R-:W-:Y:S01]  /*59c0*/  IMAD.MOV.U32 R13, RZ, RZ, RZ ;  /* 0x000000ffff0d7224 */ /* 0x000fe200078e00ff */
[----:B------:R-:W2:Y:S01]  /*59d0*/  LDCU.64 UR4, c[0x4][0x8] ;  /* 0x01000100ff0477ac */ /* 0x000ea20008000a00 */
[----:B-1----:R-:W-:Y:S01]  /*59e0*/  MOV R5, UR9 ;  /* 0x0000000900057c02 */ /* 0x002fe20008000f00 */
[----:B------:R-:W-:Y:S01]  /*59f0*/  IMAD.U32 R4, RZ, RZ, UR8 ;  /* 0x00000008ff047e24 */ /* 0x000fe2000f8e00ff */
[----:B----4-:R-:W-:Y:S01]  /*5a00*/  MOV R7, UR7 ;  /* 0x0000000700077c02 */ /* 0x010fe20008000f00 */
[----:B------:R-:W-:Y:S01]  /*5a10*/  IMAD.U32 R6, RZ, RZ, UR6 ;  /* 0x00000006ff067e24 */ /* 0x000fe2000f8e00ff */
[----:B--2---:R-:W-:Y:S01]  /*5a20*/  MOV R11, UR5 ;  /* 0x00000005000b7c02 */ /* 0x004fe20008000f00 */
[----:B------:R-:W-:Y:S02]  /*5a30*/  IMAD.U32 R10, RZ, RZ, UR4 ;  /* 0x00000004ff0a7e24 */ /* 0x000fe4000f8e00ff */
[----:B------:R-:W-:Y:S07]  /*5a40*/  LEPC R20, `(.L_x_106) ;  /* 0x000000001014794e */ /* 0x000fee0000000000 */
[----:B---3-5:R-:W-:Y:S05]  /*5a50*/  CALL.ABS.NOINC R14 ;  /* 0x000000000e007343 */ /* 0x028fea0003c00000 */
.L_x_106:
[----:B------:R-:W1:Y:S01]  /*5a60*/  LDCU.64 UR8, c[0x4][0x80] ;  /* 0x01001000ff0877ac */ /* 0x000e620008000a00 */
[----:B------:R-:W2:Y:S01]  /*5a70*/  LDC.64 R2, c[0x4][R2] ;  /* 0x0100000002027b82 */ /* 0x000ea20000000a00 */
[----:B------:R-:W-:Y:S02]  /*5a80*/  HFMA2 R12, -RZ, RZ, 0, 5.9604644775390625e-08 ;  /* 0x00000001ff0c7431 */ /* 0x000fe400000001ff */
[----:B------:R-:W-:Y:S02]  /*5a90*/  IMAD.MOV.U32 R8, RZ, RZ, 0x70 ;  /* 0x00000070ff087424 */ /* 0x000fe400078e00ff */
[----:B------:R-:W-:Y:S01]  /*5aa0*/  IMAD.MOV.U32 R13, RZ, RZ, RZ ;  /* 0x000000ffff0d7224 */ /* 0x000fe200078e00ff */
[----:B------:R-:W3:Y:S01]  /*5ab0*/  LDCU.64 UR6, c[0x4][0x88] ;  /* 0x01001100ff0677ac */ /* 0x000ee20008000a00 */
[----:B------:R-:W4:Y:S01]  /*5ac0*/  LDCU.64 UR4, c[0x4][0x8] ;  /* 0x01000100ff0477ac */ /* 0x000f220008000a00 */
[----:B-1----:R-:W-:Y:S02]  /*5ad0*/  MOV R4, UR8 ;  /* 0x0000000800047c02 */ /* 0x002fe40008000f00 */
[----:B------:R-:W-:Y:S02]  /*5ae0*/  MOV R5, UR9 ;  /* 0x0000000900057c02 */ /* 0x000fe40008000f00 */
[----:B---3--:R-:W-:Y:S01]  /*5af0*/  MOV R7, UR7 ;  /* 0x0000000700077c02 */ /* 0x008fe20008000f00 */
[----:B------:R-:W-:Y:S01]  /*5b00*/  IMAD.U32 R6, RZ, RZ, UR6 ;  /* 0x00000006ff067e24 */ /* 0x000fe2000f8e00ff */
[----:B----4-:R-:W-:Y:S01]  /*5b10*/  MOV R11, UR5 ;  /* 0x00000005000b7c02 */ /* 0x010fe20008000f00 */
[----:B------:R-:W-:Y:S02]  /*5b20*/  IMAD.U32 R10, RZ, RZ, UR4 ;  /* 0x00000004ff0a7e24 */ /* 0x000fe4000f8e00ff */
[----:B------:R-:W-:Y:S07]  /*5b30*/  LEPC R20, `(.L_x_105) ;  /* 0x000000001014794e */ /* 0x000fee0000000000 */
[----:B--2---:R-:W-:Y:S05]  /*5b40*/  CALL.ABS.NOINC R2 ;  /* 0x0000000002007343 */ /* 0x004fea0003c00000 */
.L_x_105:
[----:B------:R-:W-:Y:S05]  /*5b50*/  BSYNC.RECONVERGENT B6 ;  /* 0x0000000000067941 */ /* 0x000fea0003800200 */
.L_x_104:
[----:B------:R-:W-:Y:S01]  /*5b60*/  ISETP.NE.U32.AND P4, PT, R86, RZ, PT ;  /* 0x000000ff5600720c */ /* 0x000fe20003f85070 */
[----:B------:R-:W-:Y:S01]  /*5b70*/  UISETP.NE.AND UP2, UPT, UR50, URZ, UPT ;  /* 0x000000ff3200728c */ /* 0x000fe2000bf45270 */
[----:B------:R-:W-:Y:S01]  /*5b80*/  ISETP.NE.U32.AND P2, PT, RZ, UR38, PT ;  /* 0x00000026ff007c0c */ /* 0x000fe2000bf45070 */
[----:B------:R-:W-:Y:S01]  /*5b90*/  UISETP.NE.U32.AND UP1, UPT, UR44, URZ, UPT ;  /* 0x000000ff2c00728c */ /* 0x000fe2000bf25070 */
[----:B------:R-:W-:Y:S01]  /*5ba0*/  ISETP.NE.AND.EX P4, PT, R87, RZ, PT, P4 ;  /* 0x000000ff5700720c */ /* 0x000fe20003f85340 */
[----:B------:R-:W-:Y:S01]  /*5bb0*/  UPLOP3.LUT UP0, UPT, UPT, UPT, UPT, 0x40, 0x4 ;  /* 0x000000000004789c */ /* 0x000fe20003f0e870 */
[----:B------:R-:W-:Y:S01]  /*5bc0*/  ISETP.NE.AND.EX P2, PT, RZ, UR39, PT, P2 ;  /* 0x00000027ff007c0c */ /* 0x000fe2000bf45320 */
[----:B------:R-:W-:Y:S01]  /*5bd0*/  UISETP.NE.AND.EX UP1, UPT, UR45, URZ, UPT, UP1 ;  /* 0x000000ff2d00728c */ /* 0x000fe2000bf25310 */
[----:B------:R-:W-:Y:S04]  /*5be0*/  PLOP3.LUT P1, PT, PT, PT, UP2, 0x80, 0x8 ;  /* 0x000000000008781c */ /* 0x000fe80003f2f028 */
[----:B------:R-:W-:Y:S06]  /*5bf0*/  @UP2 UPLOP3.LUT UP0, UPT, UPT, UPT, UP1, 0x80, 0x8 ;  /* 0x000000000008289c */ /* 0x000fec0003f0f010 */
[----:B------:R-:W-:Y:S01]  /*5c00*/  PLOP3.LUT P0, PT, PT, PT, UP0, 0x80, 0x8 ;  /* 0x000000000008781c */ /* 0x000fe20003f0f008 */
[----:B------:R-:W-:Y:S01]  /*5c10*/  @!UPT UIADD3 URZ, UPT, UPT, URZ, URZ, URZ ;  /* 0x000000fffffff290 */ /* 0x000fe2000fffe0ff */
[----:B------:R-:W-:Y:S11]  /*5c20*/  BRA.U !UP1, `(.L_x_107) ;  /* 0x0000000109387547 */ /* 0x000ff6000b800000 */
[----:B------:R-:W-:Y:S01]  /*5c30*/  UISETP.NE.U32.AND UP0, UPT, UR38, URZ, UPT ;  /* 0x000000ff2600728c */ /* 0x000fe2000bf05070 */
[----:B------:R-:W-:Y:S02]  /*5c40*/  HFMA2 R0, -RZ, RZ, 0, 5.9604644775390625e-08 ;  /* 0x00000001ff007431 */ /* 0x000fe400000001ff */
[----:B------:R-:W-:Y:S01]  /*5c50*/  IMAD.MOV.U32 R92, RZ, RZ, 0x1 ;  /* 0x00000001ff5c7424 */ /* 0x000fe200078e00ff */
[----:B------:R-:W-:Y:S06]  /*5c60*/  UISETP.NE.AND.EX UP0, UPT, UR39, URZ, UPT, UP0 ;  /* 0x000000ff2700728c */ /* 0x000fec000bf05300 */
[----:B------:R-:W-:Y:S05]  /*5c70*/  PLOP3.LUT P3, PT, PT, PT, UP0, 0x80, 0x8 ;  /* 0x000000000008781c */ /* 0x000fea0003f6f008 */
[----:B------:R-:W1:Y:S01]  /*5c80*/  @UP0 LDCU.64 UR6, c[0x0][0x888] ;  /* 0x00011100ff0607ac */ /* 0x000e620008000a00 */
[----:B------:R-:W-:Y:S07]  /*5c90*/  @UP0 UIMAD UR4, UR36, UR44, URZ ;  /* 0x0000002c240402a4 */ /* 0x000fee000f8e02ff */
[----:B------:R-:W-:Y:S01]  /*5ca0*/  @!P3 PRMT R92, R0, 0x7610, R92 ;  /* 0x00007610005cb816 */ /* 0x000fe2000000005c */
[----:B-1----:R-:W-:Y:S03]  /*5cb0*/  @UP0 UIMAD.WIDE UR6, UR4, 0x4, UR6 ;  /* 0x00000004040608a5 */ /* 0x002fe6000f8e0206 */
[----:B------:R-:W1:Y:S03]  /*5cc0*/  @!UP0 LDCU UR4, c[0x0][0x880] ;  /* 0x00011000ff0487ac */ /* 0x000e660008000800 */
[----:B------:R-:W-:Y:S01]  /*5cd0*/  IMAD.U32 R2, RZ, RZ, UR6 ;  /* 0x00000006ff027e24 */ /* 0x000fe2000f8e00ff */
[----:B------:R-:W-:Y:S05]  /*5ce0*/  MOV R3, UR7 ;  /* 0x0000000700037c02 */ /* 0x000fea0008000f00 */
[----:B-----5:R2:W5:Y:S02]  /*5cf0*/  @P3 LDG.E R49, desc[UR46][R2.64] ;  /* 0x0000002e02313981 */ /* 0x020564000c1e1900 */
[----:B-12---:R-:W-:Y:S02]  /*5d00*/  @!P3 IMAD.U32 R49, RZ, RZ, UR4 ;  /* 0x00000004ff31be24 */ /* 0x006fe4000f8e00ff */
.L_x_107:
[----:B------:R-:W-:Y:S05]  /*5d10*/  @!P4 BRA `(.L_x_108) ;  /* 0x000000000020c947 */ /* 0x000fea0003800000 */
[----:B------:R-:W-:Y:S04]  /*5d20*/  ISETP.NE.U32.AND P3, PT, R84, RZ, PT ;  /* 0x000000ff5400720c */ /* 0x000fe80003f65070 */
[----:B------:R-:W-:Y:S11]  /*5d30*/  ISETP.NE.AND.EX P3, PT, R85, RZ, PT, P3 ;  /* 0x000000ff5500720c */ /* 0x000ff60003f65330 */
[----:B------:R-:W-:Y:S02]  /*5d40*/  @!UPT UIADD3 URZ, UPT, UPT, URZ, URZ, URZ ;  /* 0x000000fffffff290 */ /* 0x000fe4000fffe0ff */
[----:B------:R-:W1:Y:S01]  /*5d50*/  @P3 LDC.64 R2, c[0x0][0x8a8] ;  /* 0x00022a00ff023b82 */ /* 0x000e620000000a00 */
[----:B------:R-:W-:Y:S04]  /*5d60*/  @P3 IMAD R0, R86, UR36, RZ ;  /* 0x0000002456003c24 */ /* 0x000fe8000f8e02ff */
[----:B-1----:R-:W-:Y:S05]  /*5d70*/  @P3 IMAD.WIDE R2, R0, 0x4, R2 ;  /* 0x0000000400023825 */ /* 0x002fea00078e0202 */
[----:B-----5:R1:W5:Y:S02]  /*5d80*/  @P3 LDG.E R47, desc[UR46][R2.64] ;  /* 0x0000002e022f3981 */ /* 0x020364000c1e1900 */
[----:B-1----:R-:W2:Y:S02]  /*5d90*/  @!P3 LDC R47, c[0x0][0x8a0] ;  /* 0x00022800ff2fbb82 */ /* 0x002ea40000000800 */
.L_x_108:
[----:B-----5:R-:W-:Y:S01]  /*5da0*/  FSETP.NEU.AND P3, PT, R49, RZ, PT ;  /* 0x000000ff3100720b */ /* 0x020fe20003f6d000 */
[----:B------:R-:W-:Y:S01]  /*5db0*/  BSSY B1, `(.L_x_109) ;  /* 0x0000039000017945 */ /* 0x000fe20003800000 */
[----:B------:R-:W-:Y:S01]  /*5dc0*/  SEL R3, RZ, 0xffffffff, P2 ;  /* 0xffffffffff037807 */ /* 0x000fe20001000000 */
[----:B------:R-:W-:Y:S01]  /*5dd0*/  IMAD.MOV.U32 R61, RZ, RZ, 0x1 ;  /* 0x00000001ff3d7424 */ /* 0x000fe200078e00ff */
[----:B------:R-:W-:Y:S01]  /*5de0*/  @P1 LOP3.LUT P2, RZ, R92, 0xff, RZ, 0xc0, !PT ;  /* 0x000000ff5cff1812 */ /* 0x000fe2000784c0ff */
[----:B------:R-:W-:Y:S01]  /*5df0*/  IMAD R48, R45, 0x80, R46 ;  /* 0x000000802d307824 */ /* 0x000fe200078e022e */
[----:B------:R-:W-:Y:S01]  /*5e00*/  @P1 SEL R0, RZ, 0xffffffff, P3 ;  /* 0xffffffffff001807 */ /* 0x000fe20001800000 */
[----:B------:R-:W-:Y:S01]  /*5e10*/  IMAD R110, R105, -0x10, R103 ;  /* 0xfffffff0696e7824 */ /* 0x000fe200078e0267 */
[----:B------:R-:W-:Y:S01]  /*5e20*/  LOP3.LUT R101, R101, 0x1, RZ, 0x3c, !PT ;  /* 0x0000000165657812 */ /* 0x000fe200078e3cff */
[----:B------:R-:W-:Y:S01]  /*5e30*/  IMAD.MOV.U32 R60, RZ, RZ, RZ ;  /* 0x000000ffff3c7224 */ /* 0x000fe200078e00ff */
[----:B------:R-:W-:Y:S02]  /*5e40*/  @P0 SEL R0, R3, R0, !P2 ;  /* 0x0000000003000207 */ /* 0x000fe40005000000 */
[----:B------:R-:W-:Y:S02]  /*5e50*/  CS2R R82, SRZ ;  /* 0x0000000000527805 */ /* 0x000fe4000001ff00 */
[----:B------:R-:W-:Y:S02]  /*5e60*/  LEA R112, R45, UR48, 0x3 ;  /* 0x000000302d707c11 */ /* 0x000fe4000f8e18ff */
[----:B------:R-:W-:Y:S02]  /*5e70*/  CS2R R80, SRZ ;  /* 0x0000000000507805 */ /* 0x000fe4000001ff00 */
[----:B------:R-:W-:Y:S02]  /*5e80*/  @P1 LOP3.LUT R0, R0, 0x1, RZ, 0xc0, !PT ;  /* 0x0000000100001812 */ /* 0x000fe400078ec0ff */
[----:B------:R-:W-:Y:S02]  /*5e90*/  CS2R R74, SRZ ;  /* 0x00000000004a7805 */ /* 0x000fe4000001ff00 */
[----:B------:R-:W-:Y:S02]  /*5ea0*/  PLOP3.LUT P2, PT, PT, PT, UP1, 0x80, 0x8 ;  /* 0x000000000008781c */ /* 0x000fe40003f4f018 */
[----:B------:R-:W-:Y:S02]  /*5eb0*/  CS2R R72, SRZ ;  /* 0x0000000000487805 */ /* 0x000fe4000001ff00 */
[----:B------:R-:W-:Y:S02]  /*5ec0*/  ISETP.NE.U32.OR P5, PT, R0, 0x1, !P1 ;  /* 0x000000010000780c */ /* 0x000fe40004fa5470 */
[----:B------:R-:W-:Y:S02]  /*5ed0*/  CS2R R66, SRZ ;  /* 0x0000000000427805 */ /* 0x000fe4000001ff00 */
[----:B------:R-:W-:Y:S02]  /*5ee0*/  LOP3.LUT P4, R108, R92, 0xff, RZ, 0xc0, !PT ;  /* 0x000000ff5c6c7812 */ /* 0x000fe4000788c0ff */
[----:B------:R-:W-:Y:S02]  /*5ef0*/  CS2R R64, SRZ ;  /* 0x0000000000407805 */ /* 0x000fe4000001ff00 */
[----:B------:R-:W-:Y:S02]  /*5f00*/  SEL R2, RZ, 0xffffffff, P3 ;  /* 0xffffffffff027807 */ /* 0x000fe40001800000 */
[----:B------:R-:W-:Y:S02]  /*5f10*/  CS2R R58, SRZ ;  /* 0x00000000003a7805 */ /* 0x000fe4000001ff00 */
[----:B------:R-:W-:Y:S02]  /*5f20*/  P2R R111, PR, RZ, 0x20 ;  /* 0x00000020ff6f7803 */ /* 0x000fe40000000000 */
[----:B------:R-:W-:Y:S02]  /*5f30*/  CS2R R56, SRZ ;  /* 0x0000000000387805 */ /* 0x000fe4000001ff00 */
[----:B------:R-:W-:Y:S02]  /*5f40*/  @P2 SEL R2, R3, R2, !P4 ;  /* 0x0000000203022207 */ /* 0x000fe40006000000 */
[----:B------:R-:W-:Y:S02]  /*5f50*/  @P5 SHF.L.U32 R0, R101, 0x1f, RZ ;  /* 0x0000001f65005819 */ /* 0x000fe400000006ff */
[----:B------:R-:W-:Y:S02]  /*5f60*/  LOP3.LUT R2, R2, 0x1, RZ, 0xc0, !PT ;  /* 0x0000000102027812 */ /* 0x000fe400078ec0ff */
[----:B------:R1:W3:Y:S02]  /*5f70*/  @P5 SYNCS.PHASECHK.TRANS64.TRYWAIT P1, [UR48+0x50], R0 ;  /* 0x00005000ff0055a7 */ /* 0x0002e40008021130 */
[----:B------:R-:W-:Y:S04]  /*5f80*/  ISETP.NE.U32.AND P2, PT, R2, 0x1, PT ;  /* 0x000000010200780c */ /* 0x000fe80003f45070 */
[----:B------:R-:W-:Y:S02]  /*5f90*/  P2R R62, PR, RZ, 0x4 ;  /* 0x00000004ff3e7803 */ /* 0x000fe40000000000 */
[----:B-1----:R-:W-:Y:S04]  /*5fa0*/  SHF.L.U32 R0, R100, 0x1f, RZ ;  /* 0x0000001f64007819 */ /* 0x002fe800000006ff */
[----:B------:R1:W4:Y:S01]  /*5fb0*/  SYNCS.PHASECHK.TRANS64.TRYWAIT P0, [R112+URZ+0xc0], R0 ;  /* 0x0000c000700075a7 */ /* 0x00032200080011ff */
[----:B---3--:R-:W-:Y:S01]  /*5fc0*/  @P5 SEL R61, RZ, 0x1, !P1 ;  /* 0x00000001ff3d5807 */ /* 0x008fe20004800000 */
[----:B-1----:R-:W-:Y:S06]  /*5fd0*/  @!P5 BRA `(.L_x_110) ;  /* 0x000000000058d947 */ /* 0x002fec0003800000 */
[----:B------:R-:W-:Y:S01]  /*5fe0*/  IMAD.MOV.U32 R83, RZ, RZ, RZ ;  /* 0x000000ffff537224 */ /* 0x000fe200078e00ff */
[----:B------:R-:W-:Y:S01]  /*5ff0*/  ISETP.NE.AND P1, PT, R61, RZ, PT ;  /* 0x000000ff3d00720c */ /* 0x000fe20003f25270 */
[----:B------:R-:W-:Y:S01]  /*6000*/  BSSY B0, `(.L_x_111) ;  /* 0x000000c000007945 */ /* 0x000fe20003800000 */
[----:B------:R-:W-:Y:S02]  /*6010*/  CS2R R58, SRZ ;  /* 0x00000000003a7805 */ /* 0x000fe4000001ff00 */
[----:B------:R-:W-:Y:S02]  /*6020*/  CS2R R56, SRZ ;  /* 0x0000000000387805 */ /* 0x000fe4000001ff00 */
[----:B------:R-:W-:Y:S02]  /*6030*/  CS2R R66, SRZ ;  /* 0x0000000000427805 */ /* 0x000fe4000001ff00 */
[----:B------:R-:W-:Y:S02]  /*6040*/  CS2R R64, SRZ ;  /* 0x0000000000407805 */ /* 0x000fe4000001ff00 */
[----:B------:R-:W-:Y:S02]  /*6050*/  CS2R R74, SRZ ;  /* 0x00000000004a7805 */ /* 0x000fe4000001ff00 */
[----:B------:R-:W-:Y:S02]  /*6060*/  CS2R R72, SRZ ;  /* 0x0000000000487805 */ /* 0x000fe4000001ff00 */
[----:B------:R-:W-:Y:S01]  /*6070*/  CS2R R80, SRZ ;  /* 0x0000000000507805 */ /* 0x000fe2000001ff00 */
[----:B------:R-:W-:Y:S06]  /*6080*/  @P1 BRA `(.L_x_112) ;  /* 0x00000000000c1947 */ /* 0x000fec0003800000 */
[----:B------:R-:W-:Y:S04]  /*6090*/  SHF.L.U32 R3, R101, 0x1f, RZ ;  /* 0x0000001f65037819 */ /* 0x000fe800000006ff */
[----:B------:R-:W1:Y:S02]  /*60a0*/  SYNCS.PHASECHK.TRANS64.TRYWAIT P1, [UR48+0x50], R3 ;  /* 0x00005003ff0075a7 */ /* 0x000e640008021130 */
[----:B-1----:R-:W-:Y:S05]  /*60b0*/  @!P1 BRA `(.L_x_113) ;  /* 0x0000003c00c89947 */ /* 0x002fea0003800000 */
.L_x_112:
[----:B------:R-:W-:Y:S05]  /*60c0*/  BSYNC B0 ;  /* 0x0000000000007941 */ /* 0x000fea0003800000 */
.L_x_111:
[----:B------:R-:W-:Y:S01]  /*60d0*/  ISETP.NE.AND P1, PT, R62, RZ, PT ;  /* 0x000000ff3e00720c */ /* 0x000fe20003f25270 */
[----:B------:R-:W-:Y:S11]  /*60e0*/  HFMA2 R60, -RZ, RZ, 0, 5.9604644775390625e-08 ;  /* 0x00000001ff3c7431 */ /* 0x000ff600000001ff */
[----:B------:R-:W-:Y:S01]  /*60f0*/  @!UPT UIADD3 URZ, UPT, UPT, URZ, URZ, URZ ;  /* 0x000000fffffff290 */ /* 0x000fe2000fffe0ff */
[----:B------:R3:W1:Y:S04]  /*6100*/  @P1 LDS.128 R56, [R104] ;  /* 0x0000000068381984 */ /* 0x0006680000000c00 */
[----:B------:R3:W1:Y:S04]  /*6110*/  @P1 LDS.128 R64, [R103+0x10] ;  /* 0x0000100067401984 */ /* 0x0006680000000c00 */
[----:B------:R3:W1:Y:S04]  /*6120*/  @P1 LDS.128 R72, [R102+0x20] ;  /* 0x0000200066481984 */ /* 0x0006680000000c00 */
[----:B------:R3:W1:Y:S02]  /*6130*/  @P1 LDS.128 R80, [R110+0x30] ;  /* 0x000030006e501984 */ /* 0x0006640000000c00 */
.L_x_110:
[----:B------:R-:W-:Y:S05]  /*6140*/  BSYNC B1 ;  /* 0x0000000000017941 */ /* 0x000fea0003800000 */
.L_x_109:
[----:B-1----:R-:W-:Y:S04]  /*6150*/  SHF.R.U32.HI R2, RZ, 0x15, R48 ;  /* 0x00000015ff027819 */ /* 0x002fe80000011630 */
[----:B------:R-:W-:Y:S01]  /*6160*/  LOP3.LUT P1, RZ, R2, 0x3, R96, 0x48, !PT ;  /* 0x0000000302ff7812 */ /* 0x000fe20007824860 */
[----:B------:R-:W-:Y:S01]  /*6170*/  @!UPT UIADD3 URZ, UPT, UPT, URZ, URZ, URZ ;  /* 0x000000fffffff290 */ /* 0x000fe2000fffe0ff */
[----:B----4-:R-:W-:Y:S11]  /*6180*/  @P0 BRA `(.L_x_114) ;  /* 0x0000000000080947 */ /* 0x010ff60003800000 */
[----:B------:R-:W1:Y:S02]  /*6190*/  SYNCS.PHASECHK.TRANS64.TRYWAIT P0, [R112+URZ+0xc0], R0 ;  /* 0x0000c000700075a7 */ /* 0x000e6400080011ff */
[----:B-1----:R-:W-:Y:S05]  /*61a0*/  @!P0 BRA `(.L_x_115) ;  /* 0x0000003c00a48947 */ /* 0x002fea0003800000 */
.L_x_114:
[----:B------:R-:W-:Y:S05]  /*61b0*/  @!P1 BRA `(.L_x_116) ;  /* 0x0000000000409947 */ /* 0x000fea0003800000 */
[----:B------:R-:W4:Y:S01]  /*61c0*/  LDCU.64 UR8, c[0x4][0x70] ;  /* 0x01000e00ff0877ac */ /* 0x000f220008000a00 */
[----:B------:R-:W-:Y:S01]  /*61d0*/  MOV R3, 0x0 ;  /* 0x0000000000037802 */ /* 0x000fe20000000f00 */
[----:B------:R-:W-:Y:S02]  /*61e0*/  HFMA2 R12, -RZ, RZ, 0, 5.9604644775390625e-08 ;  /* 0x00000001ff0c7431 */ /* 0x000fe400000001ff */
[----:B------:R-:W-:Y:S02]  /*61f0*/  IMAD.MOV.U32 R8, RZ, RZ, 0x192 ;  /* 0x00000192ff087424 */ /* 0x000fe400078e00ff */
[----:B------:R-:W-:Y:S01]  /*6200*/  IMAD.MOV.U32 R13, RZ, RZ, RZ ;  /* 0x000000ffff0d7224 */ /* 0x000fe200078e00ff */
[----:B------:R-:W5:Y:S01]  /*6210*/  LDCU.64 UR6, c[0x4][0x78] ;  /* 0x01000f00ff0677ac */ /* 0x000f620008000a00 */
[----:B------:R-:W1:Y:S01]  /*6220*/  LDC.64 R2, c[0x4][R3] ;  /* 0x0100000003027b82 */ /* 0x000e620000000a00 */
[----:B------:R-:W2:Y:S01]  /*6230*/  LDCU.64 UR4, c[0x4][0x10] ;  /* 0x01000200ff0477ac */ /* 0x000ea20008000a00 */
[----:B----4-:R-:W-:Y:S01]  /*6240*/  MOV R5, UR9 ;  /* 0x0000000900057c02 */ /* 0x010fe20008000f00 */
[----:B------:R-:W-:Y:S01]  /*6250*/  IMAD.U32 R4, RZ, RZ, UR8 ;  /* 0x00000008ff047e24 */ /* 0x000fe2000f8e00ff */
[----:B-----5:R-:W-:Y:S01]  /*6260*/  MOV R7, UR7 ;  /* 0x0000000700077c02 */ /* 0x020fe20008000f00 */
[----:B------:R-:W-:Y:S01]  /*6270*/  IMAD.U32 R6, RZ, RZ, UR6 ;  /* 0x00000006ff067e24 */ /* 0x000fe2000f8e00ff */
[----:B--2---:R-:W-:Y:S01]  /*6280*/  MOV R11, UR5 ;  /* 0x00000005000b7c02 */ /* 0x004fe20008000f00 */
[----:B------:R-:W-:Y:S02]  /*6290*/  IMAD.U32 R10, RZ, RZ, UR4 ;  /* 0x00000004ff0a7e24 */ /* 0x000fe4000f8e00ff */
[----:B------:R-:W-:Y:S07]  /*62a0*/  LEPC R20, `(.L_x_116) ;  /* 0x000000001014794e */ /* 0x000fee0000000000 */
[----:B-1-3--:R-:W-:Y:S05]  /*62b0*/  CALL.ABS.NOINC R2 ;  /* 0x0000000002007343 */ /* 0x00afea0003c00000 */
.L_x_116:
[----:B------:R-:W-:Y:S05]  /*62c0*/  WARPSYNC.ALL ;  /* 0x0000000000007948 */ /* 0x000fea0003800000 */
[----:B------:R-:W-:Y:S01]  /*62d0*/  R2UR UR4, R48 ;  /* 0x00000000300472ca */ /* 0x000fe200000e0000 */
[--C-:B------:R-:W-:Y:S01]  /*62e0*/  HADD2.F32 R50, -RZ, R56.reuse.H0_H0 ;  /* 0x20000038ff327230 */ /* 0x100fe20000004100 */
[----:B------:R-:W-:Y:S01]  /*62f0*/  ISETP.NE.AND P0, PT, R106, RZ, PT ;  /* 0x000000ff6a00720c */ /* 0x000fe20003f05270 */
[----:B------:R-:W-:Y:S01]  /*6300*/  HADD2.F32 R51, -RZ, R56.H1_H1 ;  /* 0x30000038ff337230 */ /* 0x000fe20000004100 */
[----:B------:R-:W-:Y:S01]  /*6310*/  BSSY.RECONVERGENT B0, `(.L_x_117) ;  /* 0x0000086000007945 */ /* 0x000fe20003800200 */
[--C-:B------:R-:W-:Y:S08]  /*6320*/  HADD2.F32 R52, -RZ, R57.reuse.H0_H0 ;  /* 0x20000039ff347230 */ /* 0x100ff00000004100 */
[----:B------:R-:W1:Y:S02]  /*6330*/  LDTM.x32 R4, tmem[UR4] ;  /* 0x00000004000479ee */ /* 0x000e6400082c0000 */
[C---:B-12---:R-:W-:Y:S01]  /*6340*/  FMUL R0, R47.reuse, R4 ;  /* 0x000000042f007220 */ /* 0x046fe20000400000 */
[C---:B------:R-:W-:Y:S01]  /*6350*/  FMUL R2, R47.reuse, R5 ;  /* 0x000000052f027220 */ /* 0x040fe20000400000 */
[C---:B------:R-:W-:Y:S01]  /*6360*/  FMUL R4, R47.reuse, R8 ;  /* 0x000000082f047220 */ /* 0x040fe20000400000 */
[----:B------:R-:W-:Y:S01]  /*6370*/  FMUL R3, R47, R6 ;  /* 0x000000062f037220 */ /* 0x000fe20000400000 */
[C---:B------:R-:W-:Y:S01]  /*6380*/  FFMA R0, R49.reuse, R50, R0 ;  /* 0x0000003231007223 */ /* 0x040fe20000000000 */
[----:B------:R-:W-:Y:S01]  /*6390*/  FFMA R2, R49, R51, R2 ;  /* 0x0000003331027223 */ /* 0x000fe20000000002 */
[C---:B------:R-:W-:Y:S01]  /*63a0*/  FMUL R5, R47.reuse, R9 ;  /* 0x000000092f057220 */ /* 0x040fe20000400000 */
        /* <DEDUP_REMOVED lines=16> */
[----:B------:R-:W-:Y:S02]  /*64b0*/  HADD2.F32 R32, -RZ, R57.H1_H1 ;  /* 0x30000039ff207230 */ /* 0x000fe40000004100 */
[C---:B------:R-:W-:Y:S01]  /*64c0*/  FMUL R26, R47.reuse, R30 ;  /* 0x0000001e2f1a7220 */ /* 0x040fe20000400000 */
[----:B------:R-:W-:Y:S01]  /*64d0*/  FMUL R29, R47, R33 ;  /* 0x000000212f1d7220 */ /* 0x000fe20000400000 */
[--C-:B------:R-:W-:Y:S02]  /*64e0*/  HADD2.F32 R33, -RZ, R58.reuse.H0_H0 ;  /* 0x2000003aff217230 */ /* 0x100fe40000004100 */
[----:B------:R-:W-:Y:S01]  /*64f0*/  FFMA R3, R49, R52, R3 ;  /* 0x0000003431037223 */ /* 0x000fe20000000003 */
[C---:B------:R-:W-:Y:S01]  /*6500*/  FMUL R7, R47.reuse, R7 ;  /* 0x000000072f077220 */ /* 0x040fe20000400000 */
[----:B------:R-:W-:Y:S01]  /*6510*/  FMUL R30, R47, R34 ;  /* 0x000000222f1e7220 */ /* 0x000fe20000400000 */
[----:B------:R-:W-:Y:S01]  /*6520*/  HADD2.F32 R34, -RZ, R58.H1_H1 ;  /* 0x3000003aff227230 */ /* 0x000fe20000004100 */
[----:B------:R-:W-:Y:S01]  /*6530*/  F2FP.F16.F32.PACK_AB R52, R2, R0 ;  /* 0x000000000234723e */ /* 0x000fe200000000ff */
[--C-:B------:R-:W-:Y:S02]  /*6540*/  HADD2.F32 R0, -RZ, R59.reuse.H0_H0 ;  /* 0x2000003bff007230 */ /* 0x100fe40000004100 */
[C---:B------:R-:W-:Y:S01]  /*6550*/  FFMA R7, R49.reuse, R32, R7 ;  /* 0x0000002031077223 */ /* 0x040fe20000000007 */
[----:B------:R-:W-:Y:S02]  /*6560*/  HADD2.F32 R2, -RZ, R59.H1_H1 ;  /* 0x3000003bff027230 */ /* 0x000fe40000004100 */
[C---:B------:R-:W-:Y:S01]  /*6570*/  FFMA R4, R49.reuse, R33, R4 ;  /* 0x0000002131047223 */ /* 0x040fe20000000004 */
[C---:B------:R-:W-:Y:S01]  /*6580*/  FFMA R5, R49.reuse, R34, R5 ;  /* 0x0000002231057223 */ /* 0x040fe20000000005 */
[----:B------:R-:W-:Y:S01]  /*6590*/  FFMA R6, R49, R0, R6 ;  /* 0x0000000031067223 */ /* 0x000fe20000000006 */
[--C-:B------:R-:W-:Y:S02]  /*65a0*/  HADD2.F32 R0, -RZ, R64.reuse.H0_H0 ;  /* 0x20000040ff007230 */ /* 0x100fe40000004100 */
[----:B------:R-:W-:Y:S01]  /*65b0*/  FMUL R11, R47, R11 ;  /* 0x0000000b2f0b7220 */ /* 0x000fe20000400000 */
[----:B------:R-:W-:Y:S01]  /*65c0*/  F2FP.F16.F32.PACK_AB R53, R7, R3 ;  /* 0x000000030735723e */ /* 0x000fe200000000ff */
[--C-:B------:R-:W-:Y:S02]  /*65d0*/  HADD2.F32 R3, -RZ, R65.reuse.H0_H0 ;  /* 0x20000041ff037230 */ /* 0x100fe40000004100 */
[----:B------:R-:W-:Y:S01]  /*65e0*/  FMUL R15, R47, R15 ;  /* 0x0000000f2f0f7220 */ /* 0x000fe20000400000 */
[C---:B------:R-:W-:Y:S01]  /*65f0*/  FFMA R11, R49.reuse, R2, R11 ;  /* 0x00000002310b7223 */ /* 0x040fe2000000000b */
[----:B------:R-:W-:Y:S02]  /*6600*/  HADD2.F32 R2, -RZ, R64.H1_H1 ;  /* 0x30000040ff027230 */ /* 0x000fe40000004100 */
[----:B------:R-:W-:Y:S01]  /*6610*/  FFMA R8, R49, R0, R8 ;  /* 0x0000000031087223 */ /* 0x000fe20000000008 */
[----:B------:R-:W-:Y:S02]  /*6620*/  HADD2.F32 R0, -RZ, R65.H1_H1 ;  /* 0x30000041ff007230 */ /* 0x000fe40000004100 */
[C---:B------:R-:W-:Y:S01]  /*6630*/  FMUL R19, R47.reuse, R19 ;  /* 0x000000132f137220 */ /* 0x040fe20000400000 */
[----:B------:R-:W-:Y:S01]  /*6640*/  FMUL R23, R47, R23 ;  /* 0x000000172f177220 */ /* 0x000fe20000400000 */
[C---:B------:R-:W-:Y:S01]  /*6650*/  FFMA R9, R49.reuse, R2, R9 ;  /* 0x0000000231097223 */ /* 0x040fe20000000009 */
[C---:B------:R-:W-:Y:S01]  /*6660*/  FFMA R10, R49.reuse, R3, R10 ;  /* 0x00000003310a7223 */ /* 0x040fe2000000000a */
[----:B------:R-:W-:Y:S01]  /*6670*/  FFMA R15, R49, R0, R15 ;  /* 0x00000000310f7223 */ /* 0x000fe2000000000f */
[--C-:B------:R-:W-:Y:S02]  /*6680*/  HADD2.F32 R2, -RZ, R66.reuse.H0_H0 ;  /* 0x20000042ff027230 */ /* 0x100fe40000004100 */
[----:B------:R-:W-:Y:S01]  /*6690*/  FMUL R27, R47, R27 ;  /* 0x0000001b2f1b7220 */ /* 0x000fe20000400000 */
[----:B------:R-:W-:Y:S01]  /*66a0*/  HADD2.F32 R0, -RZ, R66.H1_H1 ;  /* 0x30000042ff007230 */ /* 0x000fe20000004100 */
[----:B------:R-:W-:Y:S01]  /*66b0*/  F2FP.F16.F32.PACK_AB R54, R5, R4 ;  /* 0x000000040536723e */ /* 0x000fe200000000ff */
[--C-:B------:R-:W-:Y:S02]  /*66c0*/  HADD2.F32 R3, -RZ, R67.reuse.H0_H0 ;  /* 0x20000043ff037230 */ /* 0x100fe40000004100 */
[C---:B------:R-:W-:Y:S01]  /*66d0*/  FFMA R12, R49.reuse, R2, R12 ;  /* 0x00000002310c7223 */ /* 0x040fe2000000000c */
[--C-:B------:R-:W-:Y:S02]  /*66e0*/  HADD2.F32 R2, -RZ, R72.reuse.H0_H0 ;  /* 0x20000048ff027230 */ /* 0x100fe40000004100 */
[C---:B------:R-:W-:Y:S01]  /*66f0*/  FFMA R13, R49.reuse, R0, R13 ;  /* 0x00000000310d7223 */ /* 0x040fe2000000000d */
[----:B------:R-:W-:Y:S02]  /*6700*/  HADD2.F32 R0, -RZ, R67.H1_H1 ;  /* 0x30000043ff007230 */ /* 0x000fe40000004100 */
[----:B------:R-:W-:Y:S01]  /*6710*/  FFMA R14, R49, R3, R14 ;  /* 0x00000003310e7223 */ /* 0x000fe2000000000e */
[----:B------:R-:W-:Y:S01]  /*6720*/  HADD2.F32 R3, -RZ, R72.H1_H1 ;  /* 0x30000048ff037230 */ /* 0x000fe20000004100 */
[----:B------:R-:W-:Y:S01]  /*6730*/  F2FP.F16.F32.PACK_AB R55, R11, R6 ;  /* 0x000000060b37723e */ /* 0x000fe200000000ff */
[----:B------:R-:W-:Y:S01]  /*6740*/  FMUL R31, R47, R31 ;  /* 0x0000001f2f1f7220 */ /* 0x000fe20000400000 */
[C---:B------:R-:W-:Y:S01]  /*6750*/  FFMA R19, R49.reuse, R0, R19 ;  /* 0x0000000031137223 */ /* 0x040fe20000000013 */
[--C-:B------:R-:W-:Y:S02]  /*6760*/  HADD2.F32 R0, -RZ, R73.reuse.H0_H0 ;  /* 0x20000049ff007230 */ /* 0x100fe40000004100 */
[C---:B------:R-:W-:Y:S01]  /*6770*/  FFMA R16, R49.reuse, R2, R16 ;  /* 0x0000000231107223 */ /* 0x040fe20000000010 */
[----:B------:R1:W-:Y:S01]  /*6780*/  STS.128 [R104], R52 ;  /* 0x0000003468007388 */ /* 0x0003e20000000c00 */
[C---:B------:R-:W-:Y:S01]  /*6790*/  FFMA R17, R49.reuse, R3, R17 ;  /* 0x0000000331117223 */ /* 0x040fe20000000011 */
[----:B------:R-:W-:Y:S02]  /*67a0*/  HADD2.F32 R2, -RZ, R73.H1_H1 ;  /* 0x30000049ff027230 */ /* 0x000fe40000004100 */
[----:B------:R-:W-:Y:S01]  /*67b0*/  FFMA R18, R49, R0, R18 ;  /* 0x0000000031127223 */ /* 0x000fe20000000012 */
[--C-:B------:R-:W-:Y:S01]  /*67c0*/  HADD2.F32 R0, -RZ, R74.reuse.H0_H0 ;  /* 0x2000004aff007230 */ /* 0x100fe20000004100 */
[----:B------:R-:W-:Y:S01]  /*67d0*/  F2FP.F16.F32.PACK_AB R8, R9, R8 ;  /* 0x000000080908723e */ /* 0x000fe200000000ff */
[--C-:B------:R-:W-:Y:S02]  /*67e0*/  HADD2.F32 R3, -RZ, R75.reuse.H0_H0 ;  /* 0x2000004bff037230 */ /* 0x100fe40000004100 */
[C---:B------:R-:W-:Y:S01]  /*67f0*/  FFMA R23, R49.reuse, R2, R23 ;  /* 0x0000000231177223 */ /* 0x040fe20000000017 */
[----:B------:R-:W-:Y:S02]  /*6800*/  HADD2.F32 R2, -RZ, R74.H1_H1 ;  /* 0x3000004aff027230 */ /* 0x000fe40000004100 */
[----:B------:R-:W-:Y:S01]  /*6810*/  FFMA R20, R49, R0, R20 ;  /* 0x0000000031147223 */ /* 0x000fe20000000014 */
[----:B------:R-:W-:Y:S01]  /*6820*/  HADD2.F32 R0, -RZ, R75.H1_H1 ;  /* 0x3000004bff007230 */ /* 0x000fe20000004100 */
[----:B------:R-:W-:Y:S01]  /*6830*/  F2FP.F16.F32.PACK_AB R9, R15, R10 ;  /* 0x0000000a0f09723e */ /* 0x000fe200000000ff */
[----:B------:R-:W-:Y:S02]  /*6840*/  HADD2.F32 R4, -RZ, R83.H0_H0 ;  /* 0x20000053ff047230 */ /* 0x000fe40000004100 */
[C---:B------:R-:W-:Y:S01]  /*6850*/  FFMA R21, R49.reuse, R2, R21 ;  /* 0x0000000231157223 */ /* 0x040fe20000000015 */
[C---:B------:R-:W-:Y:S01]  /*6860*/  FFMA R22, R49.reuse, R3, R22 ;  /* 0x0000000331167223 */ /* 0x040fe20000000016 */
[----:B------:R-:W-:Y:S01]  /*6870*/  FFMA R27, R49, R0, R27 ;  /* 0x00000000311b7223 */ /* 0x000fe2000000001b */
[--C-:B------:R-:W-:Y:S01]  /*6880*/  HADD2.F32 R2, -RZ, R80.reuse.H0_H0 ;  /* 0x20000050ff027230 */ /* 0x100fe20000004100 */
[----:B------:R-:W-:Y:S01]  /*6890*/  F2FP.F16.F32.PACK_AB R10, R13, R12 ;  /* 0x0000000c0d0a723e */ /* 0x000fe200000000ff */
[----:B------:R-:W-:Y:S01]  /*68a0*/  HADD2.F32 R0, -RZ, R80.H1_H1 ;  /* 0x30000050ff007230 */ /* 0x000fe20000004100 */
[----:B------:R-:W-:Y:S01]  /*68b0*/  F2FP.F16.F32.PACK_AB R11, R19, R14 ;  /* 0x0000000e130b723e */ /* 0x000fe200000000ff */
[--C-:B------:R-:W-:Y:S02]  /*68c0*/  HADD2.F32 R3, -RZ, R81.reuse.H0_H0 ;  /* 0x20000051ff037230 */ /* 0x100fe40000004100 */
[C---:B------:R-:W-:Y:S01]  /*68d0*/  FFMA R24, R49.reuse, R2, R24 ;  /* 0x0000000231187223 */ /* 0x040fe20000000018 */
[--C-:B------:R-:W-:Y:S02]  /*68e0*/  HADD2.F32 R2, -RZ, R82.reuse.H0_H0 ;  /* 0x20000052ff027230 */ /* 0x100fe40000004100 */
[C---:B------:R-:W-:Y:S01]  /*68f0*/  FFMA R25, R49.reuse, R0, R25 ;  /* 0x0000000031197223 */ /* 0x040fe20000000019 */
[----:B------:R1:W-:Y:S01]  /*6900*/  STS.128 [R103+0x10], R8 ;  /* 0x0000100867007388 */ /* 0x0003e20000000c00 */
[----:B------:R-:W-:Y:S02]  /*6910*/  HADD2.F32 R0, -RZ, R81.H1_H1 ;  /* 0x30000051ff007230 */ /* 0x000fe40000004100 */
[----:B------:R-:W-:Y:S01]  /*6920*/  FFMA R26, R49, R3, R26 ;  /* 0x00000003311a7223 */ /* 0x000fe2000000001a */
[----:B------:R-:W-:Y:S01]  /*6930*/  HADD2.F32 R3, -RZ, R82.H1_H1 ;  /* 0x30000052ff037230 */ /* 0x000fe20000004100 */
[----:B------:R-:W-:Y:S01]  /*6940*/  F2FP.F16.F32.PACK_AB R16, R17, R16 ;  /* 0x000000101110723e */ /* 0x000fe200000000ff */
[----:B------:R-:W-:Y:S01]  /*6950*/  HADD2.F32 R5, -RZ, R83.H1_H1 ;  /* 0x30000053ff057230 */ /* 0x000fe20000004100 */
[----:B------:R-:W-:Y:S01]  /*6960*/  F2FP.F16.F32.PACK_AB R17, R23, R18 ;  /* 0x000000121711723e */ /* 0x000fe200000000ff */
[----:B------:R-:W-:Y:S01]  /*6970*/  FFMA R31, R49, R0, R31 ;  /* 0x00000000311f7223 */ /* 0x000fe2000000001f */
[----:B------:R-:W-:Y:S01]  /*6980*/  FMUL R35, R47, R35 ;  /* 0x000000232f237220 */ /* 0x000fe20000400000 */
[----:B------:R-:W-:Y:S01]  /*6990*/  F2FP.F16.F32.PACK_AB R18, R21, R20 ;  /* 0x000000141512723e */ /* 0x000fe200000000ff */
[----:B------:R-:W-:Y:S01]  /*69a0*/  FFMA R28, R49, R2, R28 ;  /* 0x00000002311c7223 */ /* 0x000fe2000000001c */
[----:B------:R-:W-:Y:S01]  /*69b0*/  F2FP.F16.F32.PACK_AB R19, R27, R22 ;  /* 0x000000161b13723e */ /* 0x000fe200000000ff */
[C---:B------:R-:W-:Y:S01]  /*69c0*/  FFMA R29, R49.reuse, R3, R29 ;  /* 0x00000003311d7223 */ /* 0x040fe2000000001d */
[C---:B------:R-:W-:Y:S01]  /*69d0*/  FFMA R30, R49.reuse, R4, R30 ;  /* 0x00000004311e7223 */ /* 0x040fe2000000001e */
[----:B------:R-:W-:Y:S01]  /*69e0*/  FFMA R35, R49, R5, R35 ;  /* 0x0000000531237223 */ /* 0x000fe20000000023 */
[----:B------:R-:W-:Y:S01]  /*69f0*/  F2FP.F16.F32.PACK_AB R24, R25, R24 ;  /* 0x000000181918723e */ /* 0x000fe200000000ff */
[----:B------:R1:W-:Y:S01]  /*6a00*/  STS.128 [R102+0x20], R16 ;  /* 0x0000201066007388 */ /* 0x0003e20000000c00 */
[----:B------:R-:W-:Y:S02]  /*6a10*/  F2FP.F16.F32.PACK_AB R25, R31, R26 ;  /* 0x0000001a1f19723e */ /* 0x000fe400000000ff */
[----:B------:R-:W-:Y:S02]  /*6a20*/  F2FP.F16.F32.PACK_AB R26, R29, R28 ;  /* 0x0000001c1d1a723e */ /* 0x000fe400000000ff */
[----:B------:R-:W-:Y:S05]  /*6a30*/  F2FP.F16.F32.PACK_AB R27, R35, R30 ;  /* 0x0000001e231b723e */ /* 0x000fea00000000ff */
[----:B------:R1:W-:Y:S01]  /*6a40*/  STS.128 [R110+0x30], R24 ;  /* 0x000030186e007388 */ /* 0x0003e20000000c00 */
[----:B------:R-:W-:Y:S01]  /*6a50*/  @!PT LDS RZ, [RZ] ;  /* 0x00000000fffff984 */ /* 0x000fe20000000800 */
[----:B------:R-:W-:Y:S01]  /*6a60*/  @!PT LDS RZ, [RZ] ;  /* 0x00000000fffff984 */ /* 0x000fe20000000800 */
[----:B------:R-:W-:Y:S01]  /*6a70*/  @!PT LDS RZ, [RZ] ;  /* 0x00000000fffff984 */ /* 0x000fe20000000800 */
[----:B------:R-:W-:Y:S01]  /*6a80*/  @!PT LDS RZ, [RZ] ;  /* 0x00000000fffff984 */ /* 0x000fe20000000800 */
[----:B------:R2:W-:Y:S07]  /*6a90*/  MEMBAR.ALL.CTA ;  /* 0x0000000000007992 */ /* 0x0005ee0000008000 */
[----:B--2---:R-:W2:Y:S02]  /*6aa0*/  FENCE.VIEW.ASYNC.S ;  /* 0x00000000000073c6 */ /* 0x004ea40000000000 */
[----:B--2---:R-:W-:Y:S06]  /*6ab0*/  BAR.SYNC.DEFER_BLOCKING 0x1, 0x80 ;  /* 0x0042000000007b1d */ /* 0x004fec0000010000 */
[----:B------:R-:W-:Y:S05]  /*6ac0*/  @P0 BRA `(.L_x_118) ;  /* 0x0000000000280947 */ /* 0x000fea0003800000 */
[----:B------:R-:W-:Y:S02]  /*6ad0*/  UIADD3 UR4, UPT, UPT, UR48, 0x200, URZ ;  /* 0x0000020030047890 */ /* 0x000fe4000fffe0ff */
[----:B------:R-:W-:Y:S01]  /*6ae0*/  UIADD3 UR6, UP0, UPT, UR52, 0x680, URZ ;  /* 0x0000068034067890 */ /* 0x000fe2000ff1e0ff */
[----:B------:R-:W-:Y:S03]  /*6af0*/  UMOV UR43, UR36 ;  /* 0x00000024002b7c82 */ /* 0x000fe60008000000 */
[----:B------:R-:W-:Y:S01]  /*6b00*/  MOV R97, UR4 ;  /* 0x0000000400617c02 */ /* 0x000fe20008000f00 */
[----:B------:R-:W-:Y:S03]  /*6b10*/  UIADD3.X UR7, UPT, UPT, URZ, UR53, URZ, UP0, !UPT ;  /* 0x00000035ff077290 */ /* 0x000fe600087fe4ff */
[----:B------:R-:W-:Y:S11]  /*6b20*/  R2UR UR40, R97 ;  /* 0x00000000612872ca */ /* 0x000ff600000e0000 */
[----:B------:R-:W-:Y:S02]  /*6b30*/  @!UPT UIADD3 URZ, UPT, UPT, URZ, URZ, URZ ;  /* 0x000000fffffff290 */ /* 0x000fe4000fffe0ff */
[----:B------:R2:W-:Y:S01]  /*6b40*/  UTMASTG.3D [UR40], [UR6] ;  /* 0x00000028060073b5 */ /* 0x0005e20008010000 */
[----:B------:R0:W-:Y:S01]  /*6b50*/  UTMACMDFLUSH ;  /* 0x00000000000079b7 */ /* 0x0001e20000000000 */
[----:B--2---:R-:W-:Y:S04]  /*6b60*/  DEPBAR.LE SB0, 0x1 ;  /* 0x000080400000791a */ /* 0x004fe80000000000 */
.L_x_118:
[----:B------:R-:W-:Y:S05]  /*6b70*/  BSYNC.RECONVERGENT B0 ;  /* 0x0000000000007941 */ /* 0x000fea0003800200 */
.L_x_117:
[----:B------:R-:W-:Y:S01]  /*6b80*/  BAR.SYNC.DEFER_BLOCKING 0x1, 0x80 ;  /* 0x0042000000007b1d */ /* 0x000fe20000010000 */
[----:B------:R-:W-:Y:S01]  /*6b90*/  ISETP.NE.AND P1, PT, R111, RZ, PT ;  /* 0x000000ff6f00720c */ /* 0x000fe20003f25270 */
[----:B------:R-:W-:Y:S01]  /*6ba0*/  UISETP.NE.AND UP0, UPT, UR49, URZ, UPT ;  /* 0x000000ff3100728c */ /* 0x000fe2000bf05270 */
[----:B------:R-:W-:Y:S11]  /*6bb0*/  LEA R2, R60, UR48, 0x3 ;  /* 0x000000303c027c11 */ /* 0x000ff6000f8e18ff */
[----:B------:R-:W-:Y:S01]  /*6bc0*/  @P1 SHF.L.U32 R3, R101, 0x1f, RZ ;  /* 0x0000001f65031819 */ /* 0x000fe200000006ff */
[----:B------:R-:W-:Y:S06]  /*6bd0*/  BRA.U !UP0, `(.L_x_119) ;  /* 0x0000000108247547 */ /* 0x000fec000b800000 */
[----:B------:R-:W-:Y:S01]  /*6be0*/  IMAD.U32 R4, RZ, RZ, UR51 ;  /* 0x00000033ff047e24 */ /* 0x000fe2000f8e00ff */
[----:B------:R-:W-:Y:S01]  /*6bf0*/  MOV R0, UR37 ;  /* 0x0000002500007c02 */ /* 0x000fe20008000f00 */
[----:B------:R-:W-:Y:S03]  /*6c00*/  UIADD3 UR51, UPT, UPT, UR51, 0x1, URZ ;  /* 0x0000000133337890 */ /* 0x000fe6000fffe0ff */
[----:B------:R-:W-:Y:S01]  /*6c10*/  @P1 LEA R4, R4, UR48, 0x3 ;  /* 0x0000003004041c11 */ /* 0x000fe2000f8e18ff */
[----:B------:R-:W-:Y:S04]  /*6c20*/  UISETP.NE.AND UP0, UPT, UR51, 0x4, UPT ;  /* 0x000000043300788c */ /* 0x000fe8000bf05270 */
[----:B------:R-:W-:Y:S01]  /*6c30*/  @P1 VIADD R4, R4, 0x70 ;  /* 0x0000007004041836 */ /* 0x000fe20000000000 */
[----:B------:R-:W-:Y:S04]  /*6c40*/  USEL UR51, UR51, URZ, UP0 ;  /* 0x000000ff33337287 */ /* 0x000fe80008000000 */
[----:B------:R-:W-:Y:S04]  /*6c50*/  @P1 PRMT R0, R0, 0x654, R4 ;  /* 0x0000065400001816 */ /* 0x000fe80000000004 */
[----:B------:R2:W-:Y:S04]  /*6c60*/  @P1 SYNCS.ARRIVE.TRANS64.RED.A1T0 RZ, [R0+URZ], RZ ;  /* 0x000000ff00ff19a7 */ /* 0x0005e800081004ff */
.L_x_119:
[----:B------:R-:W4:Y:S01]  /*6c70*/  @P1 SYNCS.PHASECHK.TRANS64.TRYWAIT P0, [R2+URZ+0x50], R3 ;  /* 0x00005003020015a7 */ /* 0x000f2200080011ff */
[----:B------:R-:W-:Y:S01]  /*6c80*/  BSSY B1, `(.L_x_120) ;  /* 0x0000016000017945 */ /* 0x000fe20003800000 */
[----:B----4-:R-:W-:Y:S03]  /*6c90*/  @P1 SEL R61, RZ, 0x1, !P0 ;  /* 0x00000001ff3d1807 */ /* 0x010fe60004000000 */
[----:B------:R-:W-:Y:S05]  /*6ca0*/  @!P1 BRA `(.L_x_121) ;  /* 0x00000000004c9947 */ /* 0x000fea0003800000 */
[----:B------:R-:W-:Y:S01]  /*6cb0*/  ISETP.NE.AND P0, PT, R61, RZ, PT ;  /* 0x000000ff3d00720c */ /* 0x000fe20003f05270 */
[----:B------:R-:W-:Y:S01]  /*6cc0*/  BSSY B0, `(.L_x_122) ;  /* 0x000000b000007945 */ /* 0x000fe20003800000 */
[----:B------:R-:W-:Y:S11]  /*6cd0*/  ISETP.NE.AND P1, PT, R62, RZ, PT ;  /* 0x000000ff3e00720c */ /* 0x000ff60003f25270 */
[----:B------:R-:W-:Y:S02]  /*6ce0*/  @!UPT UIADD3 URZ, UPT, UPT, URZ, URZ, URZ ;  /* 0x000000fffffff290 */ /* 0x000fe4000fffe0ff */
[C---:B------:R-:W-:Y:S01]  /*6cf0*/  @P1 IMAD R6, R60.reuse, 0x2000, R104 ;  /* 0x000020003c061824 */ /* 0x040fe200078e0268 */
[C---:B------:R-:W-:Y:S01]  /*6d00*/  @P1 LEA R4, R60.reuse, R102, 0xd ;  /* 0x000000663c041211 */ /* 0x040fe200078e68ff */
[C---:B------:R-:W-:Y:S02]  /*6d10*/  @P1 IMAD R5, R60.reuse, 0x2000, R103 ;  /* 0x000020003c051824 */ /* 0x040fe400078e0267 */
[----:B------:R-:W-:Y:S01]  /*6d20*/  @P1 IMAD R3, R60, 0x2000, R110 ;  /* 0x000020003c031824 */ /* 0x000fe200078e026e */
[----:B------:R-:W-:Y:S06]  /*6d30*/  @P0 BRA `(.L_x_123) ;  /* 0x00000000000c0947 */ /* 0x000fec0003800000 */
[----:B--2---:R-:W-:Y:S04]  /*6d40*/  SHF.L.U32 R0, R101, 0x1f, RZ ;  /* 0x0000001f65007819 */ /* 0x004fe800000006ff */
[----:B------:R-:W2:Y:S02]  /*6d50*/  SYNCS.PHASECHK.TRANS64.TRYWAIT P0, [R2+URZ+0x50], R0 ;  /* 0x00005000020075a7 */ /* 0x000ea400080011ff */
[----:B--2---:R-:W-:Y:S05]  /*6d60*/  @!P0 BRA `(.L_x_124) ;  /* 0x0000003000c88947 */ /* 0x004fea0003800000 */
.L_x_123:
[----:B------:R-:W-:Y:S05]  /*6d70*/  BSYNC B0 ;  /* 0x0000000000007941 */ /* 0x000fea0003800000 */
.L_x_122:
[----:B------:R-:W-:Y:S02]  /*6d80*/  ISETP.NE.AND P0, PT, R62, RZ, PT ;  /* 0x000000ff3e00720c */ /* 0x000fe40003f05270 */
[----:B------:R-:W-:Y:S11]  /*6d90*/  IADD3 R60, PT, PT, R60, 0x1, RZ ;  /* 0x000000013c3c7810 */ /* 0x000ff60007ffe0ff */
[----:B------:R4:W1:Y:S04]  /*6da0*/  @P0 LDS.128 R56, [R6] ;  /* 0x0000000006380984 */ /* 0x0008680000000c00 */
[----:B------:R4:W1:Y:S04]  /*6db0*/  @P0 LDS.128 R64, [R5+0x10] ;  /* 0x0000100005400984 */ /* 0x0008680000000c00 */
[----:B------:R4:W1:Y:S04]  /*6dc0*/  @P0 LDS.128 R72, [R4+0x20] ;  /* 0x0000200004480984 */ /* 0x0008680000000c00 */
[----:B------:R4:W1:Y:S02]  /*6dd0*/  @P0 LDS.128 R80, [R3+0x30] ;  /* 0x0000300003500984 */ /* 0x0008640000000c00 */
.L_x_121:
[----:B------:R-:W-:Y:S05]  /*6de0*/  BSYNC B1 ;  /* 0x0000000000017941 */ /* 0x000fea0003800000 */
.L_x_120:
[----:B--2---:R-:W-:Y:S05]  /*6df0*/  VIADD R0, R48, 0x20 ;  /* 0x0000002030007836 */ /* 0x004fea0000000000 */
[----:B------:R-:W-:Y:S04]  /*6e00*/  SHF.R.U32.HI R0, RZ, 0x15, R0 ;  /* 0x00000015ff007819 */ /* 0x000fe80000011600 */
[----:B------:R-:W-:Y:S11]  /*6e10*/  LOP3.LUT P0, RZ, R0, 0x3, R96, 0x48, !PT ;  /* 0x0000000300ff7812 */ /* 0x000ff60007804860 */
[----:B------:R-:W-:Y:S02]  /*6e20*/  @!UPT UIADD3 URZ, UPT, UPT, URZ, URZ, URZ ;  /* 0x000000fffffff290 */ /* 0x000fe4000fffe0ff */
[----:B------:R-:W-:Y:S05]  /*6e30*/  @!P0 BRA `(.L_x_125) ;  /* 0x0000000000408947 */ /* 0x000fea0003800000 */
[----:B------:R-:W2:Y:S01]  /*6e40*/  LDCU.64 UR8, c[0x4][0x70] ;  /* 0x01000e00ff0877ac */ /* 0x000ea20008000a00 */
[----:B----4-:R-:W-:Y:S01]  /*6e50*/  MOV R3, 0x0 ;  /* 0x0000000000037802 */ /* 0x010fe20000000f00 */
[----:B------:R-:W-:Y:S02]  /*6e60*/  HFMA2 R12, -RZ, RZ, 0, 5.9604644775390625e-08 ;  /* 0x00000001ff0c7431 */ /* 0x000fe400000001ff */
[----:B-1----:R-:W-:Y:S02]  /*6e70*/  IMAD.MOV.U32 R8, RZ, RZ, 0x192 ;  /* 0x00000192ff087424 */ /* 0x002fe400078e00ff */
[----:B------:R-:W-:Y:S01]  /*6e80*/  IMAD.MOV.U32 R13, RZ, RZ, RZ ;  /* 0x000000ffff0d7224 */ /* 0x000fe200078e00ff */
[----:B------:R-:W1:Y:S01]  /*6e90*/  LDCU.64 UR6, c[0x4][0x78] ;  /* 0x01000f00ff0677ac */ /* 0x000e620008000a00 */
[----:B------:R-:W4:Y:S01]  /*6ea0*/  LDC.64 R2, c[0x4][R3] ;  /* 0x0100000003027b82 */ /* 0x000f220000000a00 */
[----:B------:R-:W5:Y:S01]  /*6eb0*/  LDCU.64 UR4, c[0x4][0x10] ;  /* 0x01000200ff0477ac */ /* 0x000f620008000a00 */
[----:B--2---:R-:W-:Y:S01]  /*6ec0*/  MOV R5, UR9 ;  /* 0x0000000900057c02 */ /* 0x004fe20008000f00 */
[----:B------:R-:W-:Y:S01]  /*6ed0*/  IMAD.U32 R4, RZ, RZ, UR8 ;  /* 0x00000008ff047e24 */ /* 0x000fe2000f8e00ff */
[----:B-1----:R-:W-:Y:S01]  /*6ee0*/  MOV R7, UR7 ;  /* 0x0000000700077c02 */ /* 0x002fe20008000f00 */
[----:B------:R-:W-:Y:S01]  /*6ef0*/  IMAD.U32 R6, RZ, RZ, UR6 ;  /* 0x00000006ff067e24 */ /* 0x000fe2000f8e00ff */
[----:B-----5:R-:W-:Y:S01]  /*6f00*/  MOV R11, UR5 ;  /* 0x00000005000b7c02 */ /* 0x020fe20008000f00 */
[----:B------:R-:W-:Y:S02]  /*6f10*/  IMAD.U32 R10, RZ, RZ, UR4 ;  /* 0x00000004ff0a7e24 */ /* 0x000fe4000f8e00ff */
[----:B------:R-:W-:Y:S07]  /*6f20*/  LEPC R20, `(.L_x_125) ;  /* 0x000000001014794e */ /* 0x000fee0000000000 */
[----:B---34-:R-:W-:Y:S05]  /*6f30*/  CALL.ABS.NOINC R2 ;  /* 0x0000000002007343 */ /* 0x018fea0003c00000 */
.L_x_125:
[----:B------:R-:W-:Y:S05]  /*6f40*/  WARPSYNC.ALL ;  /* 0x0000000000007948 */ /* 0x000fea0003800000 */
[----:B------:R-:W-:Y:S01]  /*6f50*/  R2UR UR4, R48 ;  /* 0x00000000300472ca */ /* 0x000fe200000e0000 */
[--C-:B-1--4-:R-:W-:Y:S01]  /*6f60*/  HADD2.F32 R3, -RZ, R56.reuse.H0_H0 ;  /* 0x20000038ff037230 */ /* 0x112fe20000004100 */
[----:B------:R-:W-:Y:S01]  /*6f70*/  ISETP.NE.AND P6, PT, R111, RZ, PT ;  /* 0x000000ff6f00720c */ /* 0x000fe20003fc5270 */
[--C-:B------:R-:W-:Y:S01]  /*6f80*/  HADD2.F32 R51, -RZ, R57.reuse.H1_H1 ;  /* 0x30000039ff337230 */ /* 0x100fe20000004100 */
[----:B------:R-:W-:Y:S01]  /*6f90*/  MOV R50, UR51 ;  /* 0x0000003300327c02 */ /* 0x000fe20008000f00 */
[----:B------:R-:W-:Y:S01]  /*6fa0*/  BSSY.RECONVERGENT B0, `(.L_x_126) ;  /* 0x000008c000007945 */ /* 0x000fe20003800200 */
[----:B------:R-:W-:Y:S02]  /*6fb0*/  MOV R63, UR37 ;  /* 0x00000025003f7c02 */ /* 0x000fe40008000f00 */
[----:B------:R-:W-:Y:S05]  /*6fc0*/  ISETP.NE.AND P0, PT, R106, RZ, PT ;  /* 0x000000ff6a00720c */ /* 0x000fea0003f05270 */
[----:B------:R-:W1:Y:S02]  /*6fd0*/  LDTM.x32 R4, tmem[UR4+0x20] ;  /* 0x00002004000479ee */ /* 0x000e6400082c0000 */
[----:B------:R-:W-:Y:S04]  /*6fe0*/  @P6 LEA R50, R50, UR48, 0x3 ;  /* 0x0000003032326c11 */ /* 0x000fe8000f8e18ff */
[----:B------:R-:W-:Y:S04]  /*6ff0*/  @P6 IADD3 R50, PT, PT, R50, 0x70, RZ ;  /* 0x0000007032326810 */ /* 0x000fe80007ffe0ff */
[----:B------:R-:W-:Y:S01]  /*7000*/  @P6 PRMT R63, R63, 0x654, R50 ;  /* 0x000006543f3f6816 */ /* 0x000fe20000000032 */
[----:B------:R-:W-:Y:S02]  /*7010*/  HADD2.F32 R50, -RZ, R57.H0_H0 ;  /* 0x20000039ff327230 */ /* 0x000fe40000004100 */
[C---:B-1----:R-:W-:Y:S01]  /*7020*/  FMUL R0, R47.reuse, R4 ;  /* 0x000000042f007220 */ /* 0x042fe20000400000 */
[----:B------:R-:W-:Y:S02]  /*7030*/  HADD2.F32 R4, -RZ, R56.H1_H1 ;  /* 0x30000038ff047230 */ /* 0x000fe40000004100 */
[C---:B------:R-:W-:Y:S01]  /*7040*/  FMUL R2, R47.reuse, R5 ;  /* 0x000000052f027220 */ /* 0x040fe20000400000 */
[----:B------:R-:W-:Y:S01]  /*7050*/  FMUL R7, R47, R7 ;  /* 0x000000072f077220 */ /* 0x000fe20000400000 */
[----:B------:R-:W-:Y:S01]  /*7060*/  FFMA R0, R49, R3, R0 ;  /* 0x0000000331007223 */ /* 0x000fe20000000000 */
[----:B------:R-:W-:Y:S01]  /*7070*/  FMUL R3, R47, R6 ;  /* 0x000000062f037220 */ /* 0x000fe20000400000 */
[----:B------:R-:W-:Y:S01]  /*7080*/  FFMA R2, R49, R4, R2 ;  /* 0x0000000431027223 */ /* 0x000fe20000000002 */
[C---:B------:R-:W-:Y:S01]  /*7090*/  FMUL R4, R47.reuse, R8 ;  /* 0x000000082f047220 */ /* 0x040fe20000400000 */
[----:B------:R-:W-:Y:S01]  /*70a0*/  FMUL R8, R47, R12 ;  /* 0x0000000c2f087220 */ /* 0x000fe20000400000 */
[----:B------:R-:W-:Y:S01]  /*70b0*/  FFMA R3, R49, R50, R3 ;  /* 0x0000003231037223 */ /* 0x000fe20000000003 */
[C---:B------:R-:W-:Y:S01]  /*70c0*/  FMUL R12, R47.reuse, R16 ;  /* 0x000000102f0c7220 */ /* 0x040fe20000400000 */
[C---:B------:R-:W-:Y:S01]  /*70d0*/  FMUL R16, R47.reuse, R20 ;  /* 0x000000142f107220 */ /* 0x040fe20000400000 */
[C---:B------:R-:W-:Y:S01]  /*70e0*/  FMUL R20, R47.reuse, R24 ;  /* 0x000000182f147220 */ /* 0x040fe20000400000 */
[C---:B------:R-:W-:Y:S01]  /*70f0*/  FMUL R24, R47.reuse, R28 ;  /* 0x0000001c2f187220 */ /* 0x040fe20000400000 */
[C---:B------:R-:W-:Y:S01]  /*7100*/  FMUL R28, R47.reuse, R32 ;  /* 0x000000202f1c7220 */ /* 0x040fe20000400000 */
[--C-:B------:R-:W-:Y:S01]  /*7110*/  HADD2.F32 R32, -RZ, R58.reuse.H0_H0 ;  /* 0x2000003aff207230 */ /* 0x100fe20000004100 */
[----:B------:R-:W-:Y:S01]  /*7120*/  F2FP.F16.F32.PACK_AB R52, R2, R0 ;  /* 0x000000000234723e */ /* 0x000fe200000000ff */
[----:B------:R-:W-:Y:S02]  /*7130*/  HADD2.F32 R0, -RZ, R58.H1_H1 ;  /* 0x3000003aff007230 */ /* 0x000fe40000004100 */
[----:B------:R-:W-:Y:S01]  /*7140*/  FMUL R5, R47, R9 ;  /* 0x000000092f057220 */ /* 0x000fe20000400000 */
[--C-:B------:R-:W-:Y:S02]  /*7150*/  HADD2.F32 R2, -RZ, R59.reuse.H0_H0 ;  /* 0x2000003bff027230 */ /* 0x100fe40000004100 */
[C---:B------:R-:W-:Y:S01]  /*7160*/  FFMA R7, R49.reuse, R51, R7 ;  /* 0x0000003331077223 */ /* 0x040fe20000000007 */
[C---:B------:R-:W-:Y:S01]  /*7170*/  FFMA R4, R49.reuse, R32, R4 ;  /* 0x0000002031047223 */ /* 0x040fe20000000004 */
[----:B------:R-:W-:Y:S02]  /*7180*/  HADD2.F32 R32, -RZ, R59.H1_H1 ;  /* 0x3000003bff207230 */ /* 0x000fe40000004100 */
[----:B------:R-:W-:Y:S01]  /*7190*/  FFMA R5, R49, R0, R5 ;  /* 0x0000000031057223 */ /* 0x000fe20000000005 */
[--C-:B------:R-:W-:Y:S01]  /*71a0*/  HADD2.F32 R0, -RZ, R64.reuse.H0_H0 ;  /* 0x20000040ff007230 */ /* 0x100fe20000004100 */
[----:B------:R-:W-:Y:S01]  /*71b0*/  F2FP.F16.F32.PACK_AB R53, R7, R3 ;  /* 0x000000030735723e */ /* 0x000fe200000000ff */
[----:B------:R-:W-:Y:S01]  /*71c0*/  FMUL R6, R47, R10 ;  /* 0x0000000a2f067220 */ /* 0x000fe20000400000 */
[--C-:B------:R-:W-:Y:S01]  /*71d0*/  HADD2.F32 R3, -RZ, R65.reuse.H0_H0 ;  /* 0x20000041ff037230 */ /* 0x100fe20000004100 */
[----:B------:R-:W-:Y:S01]  /*71e0*/  F2FP.F16.F32.PACK_AB R54, R5, R4 ;  /* 0x000000040536723e */ /* 0x000fe200000000ff */
[----:B------:R-:W-:Y:S01]  /*71f0*/  FMUL R11, R47, R11 ;  /* 0x0000000b2f0b7220 */ /* 0x000fe20000400000 */
[----:B------:R-:W-:Y:S01]  /*7200*/  FFMA R6, R49, R2, R6 ;  /* 0x0000000231067223 */ /* 0x000fe20000000006 */
[----:B------:R-:W-:Y:S02]  /*7210*/  HADD2.F32 R2, -RZ, R64.H1_H1 ;  /* 0x30000040ff027230 */ /* 0x000fe40000004100 */
[----:B------:R-:W-:Y:S01]  /*7220*/  FMUL R9, R47, R13 ;  /* 0x0000000d2f097220 */ /* 0x000fe20000400000 */
[C---:B------:R-:W-:Y:S01]  /*7230*/  FFMA R11, R49.reuse, R32, R11 ;  /* 0x00000020310b7223 */ /* 0x040fe2000000000b */
[----:B------:R-:W-:Y:S01]  /*7240*/  FFMA R8, R49, R0, R8 ;  /* 0x0000000031087223 */ /* 0x000fe20000000008 */
[C---:B------:R-:W-:Y:S01]  /*7250*/  FMUL R10, R47.reuse, R14 ;  /* 0x0000000e2f0a7220 */ /* 0x040fe20000400000 */
[----:B------:R-:W-:Y:S02]  /*7260*/  HADD2.F32 R0, -RZ, R65.H1_H1 ;  /* 0x30000041ff007230 */ /* 0x000fe40000004100 */
[----:B------:R-:W-:Y:S01]  /*7270*/  FMUL R15, R47, R15 ;  /* 0x0000000f2f0f7220 */ /* 0x000fe20000400000 */
[C---:B------:R-:W-:Y:S01]  /*7280*/  FFMA R9, R49.reuse, R2, R9 ;  /* 0x0000000231097223 */ /* 0x040fe20000000009 */
[C---:B------:R-:W-:Y:S01]  /*7290*/  FFMA R10, R49.reuse, R3, R10 ;  /* 0x00000003310a7223 */ /* 0x040fe2000000000a */
[--C-:B------:R-:W-:Y:S02]  /*72a0*/  HADD2.F32 R2, -RZ, R66.reuse.H0_H0 ;  /* 0x20000042ff027230 */ /* 0x100fe40000004100 */
[----:B------:R-:W-:Y:S01]  /*72b0*/  FFMA R15, R49, R0, R15 ;  /* 0x00000000310f7223 */ /* 0x000fe2000000000f */
[----:B------:R-:W-:Y:S02]  /*72c0*/  HADD2.F32 R3, -RZ, R66.H1_H1 ;  /* 0x30000042ff037230 */ /* 0x000fe40000004100 */
[C---:B------:R-:W-:Y:S01]  /*72d0*/  FMUL R13, R47.reuse, R17 ;  /* 0x000000112f0d7220 */ /* 0x040fe20000400000 */
[--C-:B------:R-:W-:Y:S02]  /*72e0*/  HADD2.F32 R0, -RZ, R67.reuse.H0_H0 ;  /* 0x20000043ff007230 */ /* 0x100fe40000004100 */
[----:B------:R-:W-:Y:S01]  /*72f0*/  FMUL R14, R47, R18 ;  /* 0x000000122f0e7220 */ /* 0x000fe20000400000 */
[C---:B------:R-:W-:Y:S01]  /*7300*/  FFMA R12, R49.reuse, R2, R12 ;  /* 0x00000002310c7223 */ /* 0x040fe2000000000c */
[C---:B------:R-:W-:Y:S01]  /*7310*/  FFMA R13, R49.reuse, R3, R13 ;  /* 0x00000003310d7223 */ /* 0x040fe2000000000d */
[----:B------:R-:W-:Y:S02]  /*7320*/  HADD2.F32 R2, -RZ, R67.H1_H1 ;  /* 0x30000043ff027230 */ /* 0x000fe40000004100 */
[----:B------:R-:W-:Y:S01]  /*7330*/  FFMA R14, R49, R0, R14 ;  /* 0x00000000310e7223 */ /* 0x000fe2000000000e */
[C---:B------:R-:W-:Y:S01]  /*7340*/  FMUL R19, R47.reuse, R19 ;  /* 0x000000132f137220 */ /* 0x040fe20000400000 */
[--C-:B------:R-:W-:Y:S02]  /*7350*/  HADD2.F32 R0, -RZ, R72.reuse.H0_H0 ;  /* 0x20000048ff007230 */ /* 0x100fe40000004100 */
[----:B------:R-:W-:Y:S01]  /*7360*/  FMUL R17, R47, R21 ;  /* 0x000000152f117220 */ /* 0x000fe20000400000 */
[--C-:B------:R-:W-:Y:S02]  /*7370*/  HADD2.F32 R3, -RZ, R73.reuse.H0_H0 ;  /* 0x20000049ff037230 */ /* 0x100fe40000004100 */
[C---:B------:R-:W-:Y:S01]  /*7380*/  FFMA R19, R49.reuse, R2, R19 ;  /* 0x0000000231137223 */ /* 0x040fe20000000013 */
[----:B------:R-:W-:Y:S02]  /*7390*/  HADD2.F32 R2, -RZ, R72.H1_H1 ;  /* 0x30000048ff027230 */ /* 0x000fe40000004100 */
        /* <DEDUP_REMOVED lines=9> */
[----:B------:R-:W-:Y:S01]  /*7430*/  FMUL R21, R47, R25 ;  /* 0x000000192f157220 */ /* 0x000fe20000400000 */
[----:B------:R-:W-:Y:S01]  /*7440*/  F2FP.F16.F32.PACK_AB R55, R11, R6 ;  /* 0x000000060b37723e */ /* 0x000fe200000000ff */
[--C-:B------:R-:W-:Y:S02]  /*7450*/  HADD2.F32 R3, -RZ, R75.reuse.H0_H0 ;  /* 0x2000004bff037230 */ /* 0x100fe40000004100 */
[----:B------:R-:W-:Y:S01]  /*7460*/  FMUL R22, R47, R26 ;  /* 0x0000001a2f167220 */ /* 0x000fe20000400000 */
[C---:B------:R-:W-:Y:S01]  /*7470*/  FFMA R20, R49.reuse, R2, R20 ;  /* 0x0000000231147223 */ /* 0x040fe20000000014 */
[C---:B------:R-:W-:Y:S01]  /*7480*/  FFMA R21, R49.reuse, R0, R21 ;  /* 0x0000000031157223 */ /* 0x040fe20000000015 */
[----:B------:R1:W-:Y:S01]  /*7490*/  STS.128 [R104+0x2000], R52 ;  /* 0x0020003468007388 */ /* 0x0003e20000000c00 */
[----:B------:R-:W-:Y:S02]  /*74a0*/  HADD2.F32 R0, -RZ, R75.H1_H1 ;  /* 0x3000004bff007230 */ /* 0x000fe40000004100 */
[----:B------:R-:W-:Y:S01]  /*74b0*/  FFMA R22, R49, R3, R22 ;  /* 0x0000000331167223 */ /* 0x000fe20000000016 */
[----:B------:R-:W-:Y:S01]  /*74c0*/  FMUL R27, R47, R27 ;  /* 0x0000001b2f1b7220 */ /* 0x000fe20000400000 */
[--C-:B------:R-:W-:Y:S01]  /*74d0*/  HADD2.F32 R2, -RZ, R80.reuse.H0_H0 ;  /* 0x20000050ff027230 */ /* 0x100fe20000004100 */
[----:B------:R-:W-:Y:S01]  /*74e0*/  F2FP.F16.F32.PACK_AB R8, R9, R8 ;  /* 0x000000080908723e */ /* 0x000fe200000000ff */
[----:B------:R-:W-:Y:S01]  /*74f0*/  HADD2.F32 R3, -RZ, R80.H1_H1 ;  /* 0x30000050ff037230 */ /* 0x000fe20000004100 */
[----:B------:R-:W-:Y:S01]  /*7500*/  F2FP.F16.F32.PACK_AB R9, R15, R10 ;  /* 0x0000000a0f09723e */ /* 0x000fe200000000ff */
[----:B------:R-:W-:Y:S01]  /*7510*/  FMUL R25, R47, R29 ;  /* 0x0000001d2f197220 */ /* 0x000fe20000400000 */
[--C-:B------:R-:W-:Y:S01]  /*7520*/  HADD2.F32 R4, -RZ, R81.reuse.H0_H0 ;  /* 0x20000051ff047230 */ /* 0x100fe20000004100 */
[----:B------:R-:W-:Y:S01]  /*7530*/  F2FP.F16.F32.PACK_AB R10, R13, R12 ;  /* 0x0000000c0d0a723e */ /* 0x000fe200000000ff */
[----:B------:R-:W-:Y:S01]  /*7540*/  FMUL R26, R47, R30 ;  /* 0x0000001e2f1a7220 */ /* 0x000fe20000400000 */
[----:B------:R-:W-:Y:S01]  /*7550*/  F2FP.F16.F32.PACK_AB R11, R19, R14 ;  /* 0x0000000e130b723e */ /* 0x000fe200000000ff */
[C---:B------:R-:W-:Y:S01]  /*7560*/  FFMA R27, R49.reuse, R0, R27 ;  /* 0x00000000311b7223 */ /* 0x040fe2000000001b */
[C---:B------:R-:W-:Y:S01]  /*7570*/  FFMA R24, R49.reuse, R2, R24 ;  /* 0x0000000231187223 */ /* 0x040fe20000000018 */
[----:B------:R-:W-:Y:S02]  /*7580*/  HADD2.F32 R0, -RZ, R81.H1_H1 ;  /* 0x30000051ff007230 */ /* 0x000fe40000004100 */
[----:B------:R-:W-:Y:S01]  /*7590*/  FFMA R25, R49, R3, R25 ;  /* 0x0000000331197223 */ /* 0x000fe20000000019 */
[----:B------:R1:W-:Y:S01]  /*75a0*/  STS.128 [R103+0x2010], R8 ;  /* 0x0020100867007388 */ /* 0x0003e20000000c00 */
[----:B------:R-:W-:Y:S01]  /*75b0*/  FMUL R31, R47, R31 ;  /* 0x0000001f2f1f7220 */ /* 0x000fe20000400000 */
[--C-:B------:R-:W-:Y:S02]  /*75c0*/  HADD2.F32 R2, -RZ, R82.reuse.H0_H0 ;  /* 0x20000052ff027230 */ /* 0x100fe40000004100 */
[----:B------:R-:W-:Y:S01]  /*75d0*/  FFMA R26, R49, R4, R26 ;  /* 0x00000004311a7223 */ /* 0x000fe2000000001a */
[----:B------:R-:W-:Y:S02]  /*75e0*/  HADD2.F32 R3, -RZ, R82.H1_H1 ;  /* 0x30000052ff037230 */ /* 0x000fe40000004100 */
[----:B------:R-:W-:Y:S01]  /*75f0*/  FMUL R29, R47, R33 ;  /* 0x000000212f1d7220 */ /* 0x000fe20000400000 */
[--C-:B------:R-:W-:Y:S01]  /*7600*/  HADD2.F32 R4, -RZ, R83.reuse.H0_H0 ;  /* 0x20000053ff047230 */ /* 0x100fe20000004100 */
[----:B------:R-:W-:Y:S01]  /*7610*/  F2FP.F16.F32.PACK_AB R16, R17, R16 ;  /* 0x000000101110723e */ /* 0x000fe200000000ff */
[----:B------:R-:W-:Y:S01]  /*7620*/  FMUL R30, R47, R34 ;  /* 0x000000222f1e7220 */ /* 0x000fe20000400000 */
        /* <DEDUP_REMOVED lines=14> */
[----:B------:R-:W-:Y:S02]  /*7710*/  F2FP.F16.F32.PACK_AB R27, R35, R30 ;  /* 0x0000001e231b723e */ /* 0x000fe400000000ff */
[----:B------:R-:W-:Y:S02]  /*7720*/  LEA R0, R60, UR48, 0x3 ;  /* 0x000000303c007c11 */ /* 0x000fe4000f8e18ff */
[----:B------:R-:W-:Y:S01]  /*7730*/  @P6 SHF.L.U32 R2, R101, 0x1f, RZ ;  /* 0x0000001f65026819 */ /* 0x000fe200000006ff */
        /* <DEDUP_REMOVED lines=9> */
[----:B------:R-:W-:Y:S02]  /*77d0*/  UIADD3 UR8, UP0, UPT, UR52, 0x680, URZ ;  /* 0x0000068034087890 */ /* 0x000fe4000ff1e0ff */
[----:B------:R-:W-:Y:S02]  /*77e0*/  UIADD3 UR5, UPT, UPT, UR41, 0x20, URZ ;  /* 0x0000002029057890 */ /* 0x000fe4000fffe0ff */
[----:B------:R-:W-:Y:S02]  /*77f0*/  UIADD3 UR4, UPT, UPT, UR48, 0x2200, URZ ;  /* 0x0000220030047890 */ /* 0x000fe4000fffe0ff */
[----:B------:R-:W-:Y:S01]  /*7800*/  UIADD3.X UR9, UPT, UPT, URZ, UR53, URZ, UP0, !UPT ;  /* 0x00000035ff097290 */ /* 0x000fe200087fe4ff */
[----:B------:R-:W-:Y:S01]  /*7810*/  UMOV UR6, UR42 ;  /* 0x0000002a00067c82 */ /* 0x000fe20008000000 */
[----:B------:R-:W-:Y:S07]  /*7820*/  UMOV UR7, UR36 ;  /* 0x0000002400077c82 */ /* 0x000fee0008000000 */
[----:B------:R2:W-:Y:S01]  /*7830*/  UTMASTG.3D [UR4], [UR8] ;  /* 0x00000004080073b5 */ /* 0x0005e20008010000 */
[----:B------:R0:W-:Y:S01]  /*7840*/  UTMACMDFLUSH ;  /* 0x00000000000079b7 */ /* 0x0001e20000000000 */
[----:B--2---:R-:W-:Y:S04]  /*7850*/  DEPBAR.LE SB0, 0x1 ;  /* 0x000080400000791a */ /* 0x004fe80000000000 */
.L_x_127:
[----:B------:R-:W-:Y:S05]  /*7860*/  BSYNC.RECONVERGENT B0 ;  /* 0x0000000000007941 */ /* 0x000fea0003800200 */
.L_x_126:
[----:B------:R-:W-:Y:S01]  /*7870*/  BAR.SYNC.DEFER_BLOCKING 0x1, 0x80 ;  /* 0x0042000000007b1d */ /* 0x000fe20000010000 */
[----:B------:R-:W-:Y:S04]  /*7880*/  UIADD3 UR40, UPT, UPT, UR51, 0x1, URZ ;  /* 0x0000000133287890 */ /* 0x000fe8000fffe0ff */
[----:B------:R-:W-:Y:S04]  /*7890*/  UISETP.NE.AND UP0, UPT, UR40, 0x4, UPT ;  /* 0x000000042800788c */ /* 0x000fe8000bf05270 */
[----:B------:R-:W-:Y:S01]  /*78a0*/  USEL UR40, UR40, URZ, UP0 ;  /* 0x000000ff28287287 */ /* 0x000fe20008000000 */
[----:B------:R2:W-:Y:S01]  /*78b0*/  @P6 SYNCS.ARRIVE.TRANS64.RED.A1T0 RZ, [R63+URZ], RZ ;  /* 0x000000ff3fff69a7 */ /* 0x0005e200081004ff */
[----:B------:R-:W-:Y:S01]  /*78c0*/  BSSY B1, `(.L_x_128) ;  /* 0x0000017000017945 */ /* 0x000fe20003800000 */
[----:B------:R-:W4:Y:S02]  /*78d0*/  @P6 SYNCS.PHASECHK.TRANS64.TRYWAIT P0, [R0+URZ+0x50], R2 ;  /* 0x00005002000065a7 */ /* 0x000f2400080011ff */
[----:B----4-:R-:W-:Y:S01]  /*78e0*/  @P6 SEL R61, RZ, 0x1, !P0 ;  /* 0x00000001ff3d6807 */ /* 0x010fe20004000000 */
[----:B--2---:R-:W-:Y:S06]  /*78f0*/  @!P6 BRA `(.L_x_129) ;  /* 0x00000000004ce947 */ /* 0x004fec0003800000 */
        /* <DEDUP_REMOVED lines=9> */
[----:B------:R-:W-:Y:S04]  /*7990*/  SHF.L.U32 R6, R101, 0x1f, RZ ;  /* 0x0000001f65067819 */ /* 0x000fe800000006ff */
[----:B------:R-:W2:Y:S02]  /*79a0*/  SYNCS.PHASECHK.TRANS64.TRYWAIT P0, [R0+URZ+0x50], R6 ;  /* 0x00005006000075a7 */ /* 0x000ea400080011ff */
[----:B--2---:R-:W-:Y:S05]  /*79b0*/  @!P0 BRA `(.L_x_132) ;  /* 0x0000002400c88947 */ /* 0x004fea0003800000 */
.L_x_131:
[----:B------:R-:W-:Y:S05]  /*79c0*/  BSYNC B0 ;  /* 0x0000000000007941 */ /* 0x000fea0003800000 */
.L_x_130:
[----:B------:R-:W-:Y:S02]  /*79d0*/  ISETP.NE.AND P0, PT, R62, RZ, PT ;  /* 0x000000ff3e00720c */ /* 0x000fe40003f05270 */
[----:B------:R-:W-:Y:S11]  /*79e0*/  IADD3 R60, PT, PT, R60, 0x1, RZ ;  /* 0x000000013c3c7810 */ /* 0x000ff60007ffe0ff */
[----:B------:R4:W1:Y:S04]  /*79f0*/  @P0 LDS.128 R56, [R5] ;  /* 0x0000000005380984 */ /* 0x0008680000000c00 */
[----:B------:R4:W1:Y:S04]  /*7a00*/  @P0 LDS.128 R64, [R4+0x10] ;  /* 0x0000100004400984 */ /* 0x0008680000000c00 */
[----:B------:R4:W1:Y:S04]  /*7a10*/  @P0 LDS.128 R72, [R3+0x20] ;  /* 0x0000200003480984 */ /* 0x0008680000000c00 */
[----:B------:R4:W1:Y:S02]  /*7a20*/  @P0 LDS.128 R80, [R2+0x30] ;  /* 0x0000300002500984 */ /* 0x0008640000000c00 */
.L_x_129:
[----:B------:R-:W-:Y:S05]  /*7a30*/  BSYNC B1 ;  /* 0x0000000000017941 */ /* 0x000fea0003800000 */
.L_x_128:
        /* <DEDUP_REMOVED lines=21> */
.L_x_133:
        /* <DEDUP_REMOVED lines=146> */
.L_x_135:
[----:B------:R-:W-:Y:S05]  /*84b0*/  BSYNC.RECONVERGENT B0 ;  /* 0x0000000000007941 */ /* 0x000fea0003800200 */
.L_x_134:
        /* <DEDUP_REMOVED lines=21> */
.L_x_139:
[----:B------:R-:W-:Y:S05]  /*8610*/  BSYNC B0 ;  /* 0x0000000000007941 */ /* 0x000fea0003800000 */
.L_x_138:
[----:B------:R-:W-:Y:S11]  /*8620*/  ISETP.NE.AND P0, PT, R62, RZ, PT ;  /* 0x000000ff3e00720c */ /* 0x000ff60003f05270 */
[----:B------:R-:W-:Y:S02]  /*8630*/  @!UPT UIADD3 URZ, UPT, UPT, URZ, URZ, URZ ;  /* 0x000000fffffff290 */ /* 0x000fe4000fffe0ff */
[----:B------:R4:W1:Y:S04]  /*8640*/  @P0 LDS.128 R56, [R4] ;  /* 0x0000000004380984 */ /* 0x0008680000000c00 */
[----:B------:R4:W1:Y:S04]  /*8650*/  @P0 LDS.128 R64, [R3+0x10] ;  /* 0x0000100003400984 */ /* 0x0008680000000c00 */
[----:B------:R4:W1:Y:S04]  /*8660*/  @P0 LDS.128 R72, [R2+0x20] ;  /* 0x0000200002480984 */ /* 0x0008680000000c00 */
[----:B------:R4:W1:Y:S02]  /*8670*/  @P0 LDS.128 R80, [R60+0x30] ;  /* 0x000030003c500984 */ /* 0x0008640000000c00 */
.L_x_137:
[----:B------:R-:W-:Y:S05]  /*8680*/  BSYNC B1 ;  /* 0x0000000000017941 */ /* 0x000fea0003800000 */
.L_x_136:
        /* <DEDUP_REMOVED lines=21> */
.L_x_141:
[----:B------:R-:W-:Y:S01]  /*87e0*/  ISETP.NE.AND P0, PT, R106, RZ, PT ;  /* 0x000000ff6a00720c */ /* 0x000fe20003f05270 */
[----:B------:R-:W-:Y:S05]  /*87f0*/  WARPSYNC.ALL ;  /* 0x0000000000007948 */ /* 0x000fea0003800000 */
[----:B------:R-:W-:Y:S01]  /*8800*/  R2UR UR4, R48 ;  /* 0x00000000300472ca */ /* 0x000fe200000e0000 */
[--C-:B-1----:R-:W-:Y:S01]  /*8810*/  HADD2.F32 R48, -RZ, R56.reuse.H0_H0 ;  /* 0x20000038ff307230 */ /* 0x102fe20000004100 */
[----:B------:R-:W-:Y:S01]  /*8820*/  IADD3 R112, PT, PT, R112, 0xe0, RZ ;  /* 0x000000e070707810 */ /* 0x000fe20007ffe0ff */
[----:B------:R-:W-:Y:S01]  /*8830*/  HADD2.F32 R50, -RZ, R56.H1_H1 ;  /* 0x30000038ff327230 */ /* 0x000fe20000004100 */
[----:B------:R-:W-:Y:S01]  /*8840*/  BSSY.RECONVERGENT B0, `(.L_x_142) ;  /* 0x0000088000007945 */ /* 0x000fe20003800200 */
[--C-:B------:R-:W-:Y:S01]  /*8850*/  HADD2.F32 R51, -RZ, R57.reuse.H0_H0 ;  /* 0x20000039ff337230 */ /* 0x100fe20000004100 */
[----:B------:R-:W-:Y:S01]  /*8860*/  LOP3.LUT R112, R112, 0xfefffff8, RZ, 0xc0, !PT ;  /* 0xfefffff870707812 */ /* 0x000fe200078ec0ff */
[----:B------:R-:W-:Y:S02]  /*8870*/  HADD2.F32 R52, -RZ, R57.H1_H1 ;  /* 0x30000039ff347230 */ /* 0x000fe40000004100 */
[--C-:B------:R-:W-:Y:S02]  /*8880*/  HADD2.F32 R53, -RZ, R58.reuse.H0_H0 ;  /* 0x2000003aff357230 */ /* 0x100fe40000004100 */
[----:B------:R-:W-:Y:S02]  /*8890*/  HADD2.F32 R54, -RZ, R58.H1_H1 ;  /* 0x3000003aff367230 */ /* 0x000fe40000004100 */
[----:B----4-:R-:W1:Y:S01]  /*88a0*/  LDTM.x32 R4, tmem[UR4+0x60] ;  /* 0x00006004000479ee */ /* 0x010e6200082c0000 */
[----:B------:R-:W-:Y:S01]  /*88b0*/  NOP ;  /* 0x0000000000007918 */ /* 0x000fe20000000000 */
[----:B-1----:R1:W-:Y:S01]  /*88c0*/  SYNCS.ARRIVE.TRANS64.RED.A1T0 RZ, [R112+URZ], RZ ;  /* 0x000000ff70ff79a7 */ /* 0x0023e200081004ff */
[--C-:B------:R-:W-:Y:S02]  /*88d0*/  HADD2.F32 R55, -RZ, R59.reuse.H0_H0 ;  /* 0x2000003bff377230 */ /* 0x100fe40000004100 */
[----:B------:R-:W-:Y:S02]  /*88e0*/  HADD2.F32 R56, -RZ, R59.H1_H1 ;  /* 0x3000003bff387230 */ /* 0x000fe40000004100 */
        /* <DEDUP_REMOVED lines=9> */
[C---:B------:R-:W-:Y:S01]  /*8980*/  FMUL R4, R47.reuse, R4 ;  /* 0x000000042f047220 */ /* 0x040fe20000400000 */
[C---:B------:R-:W-:Y:S01]  /*8990*/  FMUL R5, R47.reuse, R5 ;  /* 0x000000052f057220 */ /* 0x040fe20000400000 */
[C---:B------:R-:W-:Y:S01]  /*89a0*/  FMUL R6, R47.reuse, R6 ;  /* 0x000000062f067220 */ /* 0x040fe20000400000 */
[----:B------:R-:W-:Y:S01]  /*89b0*/  FMUL R7, R47, R7 ;  /* 0x000000072f077220 */ /* 0x000fe20000400000 */
[C---:B------:R-:W-:Y:S01]  /*89c0*/  FFMA R4, R49.reuse, R48, R4 ;  /* 0x0000003031047223 */ /* 0x040fe20000000004 */
[C---:B------:R-:W-:Y:S01]  /*89d0*/  FFMA R5, R49.reuse, R50, R5 ;  /* 0x0000003231057223 */ /* 0x040fe20000000005 */
[C---:B------:R-:W-:Y:S01]  /*89e0*/  FFMA R6, R49.reuse, R51, R6 ;  /* 0x0000003331067223 */ /* 0x040fe20000000006 */
[----:B------:R-:W-:Y:S01]  /*89f0*/  FFMA R7, R49, R52, R7 ;  /* 0x0000003431077223 */ /* 0x000fe20000000007 */
[C---:B------:R-:W-:Y:S01]  /*8a00*/  FMUL R8, R47.reuse, R8 ;  /* 0x000000082f087220 */ /* 0x040fe20000400000 */
[----:B------:R-:W-:Y:S01]  /*8a10*/  FMUL R9, R47, R9 ;  /* 0x000000092f097220 */ /* 0x000fe20000400000 */
[----:B------:R-:W-:Y:S01]  /*8a20*/  F2FP.F16.F32.PACK_AB R4, R5, R4 ;  /* 0x000000040504723e */ /* 0x000fe200000000ff */
[----:B------:R-:W-:Y:S01]  /*8a30*/  FMUL R10, R47, R10 ;  /* 0x0000000a2f0a7220 */ /* 0x000fe20000400000 */
[----:B------:R-:W-:Y:S01]  /*8a40*/  F2FP.F16.F32.PACK_AB R5, R7, R6 ;  /* 0x000000060705723e */ /* 0x000fe200000000ff */
[C---:B------:R-:W-:Y:S01]  /*8a50*/  FFMA R8, R49.reuse, R53, R8 ;  /* 0x0000003531087223 */ /* 0x040fe20000000008 */
[C---:B------:R-:W-:Y:S01]  /*8a60*/  FFMA R9, R49.reuse, R54, R9 ;  /* 0x0000003631097223 */ /* 0x040fe20000000009 */
[----:B------:R-:W-:Y:S01]  /*8a70*/  FFMA R10, R49, R55, R10 ;  /* 0x00000037310a7223 */ /* 0x000fe2000000000a */
[C---:B------:R-:W-:Y:S01]  /*8a80*/  FMUL R11, R47.reuse, R11 ;  /* 0x0000000b2f0b7220 */ /* 0x040fe20000400000 */
[C---:B------:R-:W-:Y:S01]  /*8a90*/  FMUL R0, R47.reuse, R12 ;  /* 0x0000000c2f007220 */ /* 0x040fe20000400000 */
[----:B------:R-:W-:Y:S01]  /*8aa0*/  FMUL R2, R47, R13 ;  /* 0x0000000d2f027220 */ /* 0x000fe20000400000 */
[----:B------:R-:W-:Y:S01]  /*8ab0*/  F2FP.F16.F32.PACK_AB R6, R9, R8 ;  /* 0x000000080906723e */ /* 0x000fe200000000ff */
[C---:B------:R-:W-:Y:S01]  /*8ac0*/  FFMA R11, R49.reuse, R56, R11 ;  /* 0x00000038310b7223 */ /* 0x040fe2000000000b */
[C---:B------:R-:W-:Y:S01]  /*8ad0*/  FFMA R0, R49.reuse, R57, R0 ;  /* 0x0000003931007223 */ /* 0x040fe20000000000 */
[----:B------:R-:W-:Y:S01]  /*8ae0*/  FFMA R2, R49, R58, R2 ;  /* 0x0000003a31027223 */ /* 0x000fe20000000002 */
[C---:B------:R-:W-:Y:S01]  /*8af0*/  FMUL R3, R47.reuse, R14 ;  /* 0x0000000e2f037220 */ /* 0x040fe20000400000 */
[C---:B------:R-:W-:Y:S01]  /*8b00*/  FMUL R15, R47.reuse, R15 ;  /* 0x0000000f2f0f7220 */ /* 0x040fe20000400000 */
[C---:B------:R-:W-:Y:S01]  /*8b10*/  FMUL R12, R47.reuse, R16 ;  /* 0x000000102f0c7220 */ /* 0x040fe20000400000 */
[----:B------:R-:W-:Y:S01]  /*8b20*/  FMUL R13, R47, R17 ;  /* 0x000000112f0d7220 */ /* 0x000fe20000400000 */
[----:B------:R-:W-:Y:S01]  /*8b30*/  FFMA R3, R49, R59, R3 ;  /* 0x0000003b31037223 */ /* 0x000fe20000000003 */
[----:B------:R-:W-:Y:S01]  /*8b40*/  FMUL R14, R47, R18 ;  /* 0x000000122f0e7220 */ /* 0x000fe20000400000 */
[----:B------:R-:W-:Y:S01]  /*8b50*/  FFMA R15, R49, R60, R15 ;  /* 0x0000003c310f7223 */ /* 0x000fe2000000000f */
[----:B------:R-:W-:Y:S01]  /*8b60*/  FMUL R19, R47, R19 ;  /* 0x000000132f137220 */ /* 0x000fe20000400000 */
[----:B------:R-:W-:Y:S01]  /*8b70*/  F2FP.F16.F32.PACK_AB R7, R11, R10 ;  /* 0x0000000a0b07723e */ /* 0x000fe200000000ff */
[----:B------:R-:W-:Y:S01]  /*8b80*/  FFMA R12, R49, R61, R12 ;  /* 0x0000003d310c7223 */ /* 0x000fe2000000000c */
[----:B------:R-:W-:Y:S02]  /*8b90*/  HADD2.F32 R66, -RZ, R72.H1_H1 ;  /* 0x30000048ff427230 */ /* 0x000fe40000004100 */
[----:B------:R-:W-:Y:S01]  /*8ba0*/  FMUL R16, R47, R20 ;  /* 0x000000142f107220 */ /* 0x000fe20000400000 */
[----:B------:R-:W-:Y:S01]  /*8bb0*/  FFMA R13, R49, R62, R13 ;  /* 0x0000003e310d7223 */ /* 0x000fe2000000000d */
[----:B------:R1:W-:Y:S01]  /*8bc0*/  STS.128 [R104+0x6000], R4 ;  /* 0x0060000468007388 */ /* 0x0003e20000000c00 */
[--C-:B------:R-:W-:Y:S02]  /*8bd0*/  HADD2.F32 R67, -RZ, R73.reuse.H0_H0 ;  /* 0x20000049ff437230 */ /* 0x100fe40000004100 */
[----:B------:R-:W-:Y:S01]  /*8be0*/  FMUL R17, R47, R21 ;  /* 0x000000152f117220 */ /* 0x000fe20000400000 */
[----:B------:R-:W-:Y:S01]  /*8bf0*/  FFMA R14, R49, R63, R14 ;  /* 0x0000003f310e7223 */ /* 0x000fe2000000000e */
[----:B------:R-:W-:Y:S02]  /*8c00*/  HADD2.F32 R68, -RZ, R73.H1_H1 ;  /* 0x30000049ff447230 */ /* 0x000fe40000004100 */
[----:B------:R-:W-:Y:S01]  /*8c10*/  FMUL R18, R47, R22 ;  /* 0x000000162f127220 */ /* 0x000fe20000400000 */
[----:B------:R-:W-:Y:S01]  /*8c20*/  FFMA R19, R49, R64, R19 ;  /* 0x0000004031137223 */ /* 0x000fe20000000013 */
        /* <DEDUP_REMOVED lines=14> */
[----:B------:R-:W-:Y:S01]  /*8d10*/  F2FP.F16.F32.PACK_AB R8, R2, R0 ;  /* 0x000000000208723e */ /* 0x000fe200000000ff */
[----:B------:R-:W-:Y:S01]  /*8d20*/  FFMA R20, R49, R69, R20 ;  /* 0x0000004531147223 */ /* 0x000fe20000000014 */
[----:B------:R-:W-:Y:S01]  /*8d30*/  F2FP.F16.F32.PACK_AB R9, R15, R3 ;  /* 0x000000030f09723e */ /* 0x000fe200000000ff */
[----:B------:R-:W-:Y:S01]  /*8d40*/  HADD2.F32 R74, -RZ, R80.H1_H1 ;  /* 0x30000050ff4a7230 */ /* 0x000fe20000004100 */
[----:B------:R-:W-:Y:S01]  /*8d50*/  F2FP.F16.F32.PACK_AB R10, R13, R12 ;  /* 0x0000000c0d0a723e */ /* 0x000fe200000000ff */
[----:B------:R-:W-:Y:S01]  /*8d60*/  FMUL R24, R47, R28 ;  /* 0x0000001c2f187220 */ /* 0x000fe20000400000 */
[----:B------:R-:W-:Y:S01]  /*8d70*/  F2FP.F16.F32.PACK_AB R11, R19, R14 ;  /* 0x0000000e130b723e */ /* 0x000fe200000000ff */
[----:B------:R-:W-:Y:S01]  /*8d80*/  FFMA R21, R49, R70, R21 ;  /* 0x0000004631157223 */ /* 0x000fe20000000015 */
[--C-:B------:R-:W-:Y:S02]  /*8d90*/  HADD2.F32 R75, -RZ, R81.reuse.H0_H0 ;  /* 0x20000051ff4b7230 */ /* 0x100fe40000004100 */
[----:B------:R-:W-:Y:S01]  /*8da0*/  FMUL R25, R47, R29 ;  /* 0x0000001d2f197220 */ /* 0x000fe20000400000 */
[----:B------:R-:W-:Y:S01]  /*8db0*/  FFMA R22, R49, R71, R22 ;  /* 0x0000004731167223 */ /* 0x000fe20000000016 */
[----:B------:R1:W-:Y:S01]  /*8dc0*/  STS.128 [R103+0x6010], R8 ;  /* 0x0060100867007388 */ /* 0x0003e20000000c00 */
        /* <DEDUP_REMOVED lines=13> */
[----:B------:R-:W-:Y:S02]  /*8ea0*/  HADD2.F32 R80, -RZ, R83.H1_H1 ;  /* 0x30000053ff507230 */ /* 0x000fe40000004100 */
[----:B------:R-:W-:Y:S01]  /*8eb0*/  FMUL R30, R47, R34 ;  /* 0x000000222f1e7220 */ /* 0x000fe20000400000 */
        /* <DEDUP_REMOVED lines=32> */
.L_x_143:
[----:B------:R-:W-:Y:S05]  /*90c0*/  BSYNC.RECONVERGENT B0 ;  /* 0x0000000000007941 */ /* 0x000fea0003800200 */
.L_x_142:
[----:B------:R-:W-:Y:S01]  /*90d0*/  BAR.SYNC.DEFER_BLOCKING 0x1, 0x80 ;  /* 0x0042000000007b1d */ /* 0x000fe20000010000 */
[----:B------:R-:W-:Y:S01]  /*90e0*/  UISETP.NE.AND UP0, UPT, UR49, -0x4, UPT ;  /* 0xfffffffc3100788c */ /* 0x000fe2000bf05270 */
[----:B------:R-:W-:Y:S08]  /*90f0*/  IADD3 R45, PT, PT, R45, 0x1, RZ ;  /* 0x000000012d2d7810 */ /* 0x000ff00007ffe0ff */
[----:B------:R-:W-:Y:S05]  /*9100*/  BRA.U !UP0, `(.L_x_144) ;  /* 0x0000000108287547 */ /* 0x000fea000b800000 */
[----:B------:R-:W-:Y:S01]  /*9110*/  ISETP.NE.AND P0, PT, R111, RZ, PT ;  /* 0x000000ff6f00720c */ /* 0x000fe20003f05270 */
[----:B------:R-:W-:Y:S01]  /*9120*/  IMAD.U32 R2, RZ, RZ, UR51 ;  /* 0x00000033ff027e24 */ /* 0x000fe2000f8e00ff */
[----:B------:R-:W-:Y:S01]  /*9130*/  UIADD3 UR51, UPT, UPT, UR51, 0x1, URZ ;  /* 0x0000000133337890 */ /* 0x000fe2000fffe0ff */
[----:B------:R-:W-:Y:S03]  /*9140*/  IMAD.U32 R0, RZ, RZ, UR37 ;  /* 0x00000025ff007e24 */ /* 0x000fe6000f8e00ff */
[----:B------:R-:W-:Y:S04]  /*9150*/  UISETP.NE.AND UP0, UPT, UR51, 0x4, UPT ;  /* 0x000000043300788c */ /* 0x000fe8000bf05270 */
[----:B------:R-:W-:Y:S03]  /*9160*/  USEL UR51, UR51, URZ, UP0 ;  /* 0x000000ff33337287 */ /* 0x000fe60008000000 */
[----:B------:R-:W-:Y:S05]  /*9170*/  @P0 LEA R2, R2, UR48, 0x3 ;  /* 0x0000003002020c11 */ /* 0x000fea000f8e18ff */
[----:B------:R-:W-:Y:S05]  /*9180*/  @P0 VIADD R2, R2, 0x70 ;  /* 0x0000007002020836 */ /* 0x000fea0000000000 */
[----:B------:R-:W-:Y:S04]  /*9190*/  @P0 PRMT R0, R0, 0x654, R2 ;  /* 0x0000065400000816 */ /* 0x000fe80000000002 */
[----:B------:R2:W-:Y:S03]  /*91a0*/  @P0 SYNCS.ARRIVE.TRANS64.RED.A1T0 RZ, [R0+URZ], RZ ;  /* 0x000000ff00ff09a7 */ /* 0x0005e600081004ff */
.L_x_144:
[----:B------:R-:W-:Y:S01]  /*91b0*/  ISETP.NE.AND P2, PT, R107, RZ, PT ;  /* 0x000000ff6b00720c */ /* 0x000fe20003f45270 */
[----:B------:R-:W-:Y:S01]  /*91c0*/  UIADD3 UR49, UPT, UPT, UR49, 0x4, URZ ;  /* 0x0000000431317890 */ /* 0x000fe2000fffe0ff */
[----:B------:R-:W-:Y:S01]  /*91d0*/  ISETP.NE.AND P0, PT, R109, 0x2, PT ;  /* 0x000000026d00780c */ /* 0x000fe20003f05270 */
[----:B------:R-:W-:Y:S01]  /*91e0*/  IMAD.IADD R15, R43, 0x1, R90 ;  /* 0x000000012b0f7824 */ /* 0x000fe200078e025a */
[----:B------:R-:W-:Y:S01]  /*91f0*/  ISETP.NE.AND P1, PT, R45, 0x4, PT ;  /* 0x000000042d00780c */ /* 0x000fe20003f25270 */
[----:B------:R-:W-:Y:S01]  /*9200*/  IMAD.IADD R14, R44, 0x1, R91 ;  /* 0x000000012c0e7824 */ /* 0x000fe200078e025b */
[----:B------:R-:W-:Y:S02]  /*9210*/  SEL R2, RZ, 0x1, P0 ;  /* 0x00000001ff027807 */ /* 0x000fe40000000000 */
[----:B--2---:R-:W-:Y:S02]  /*9220*/  SEL R0, RZ, 0x1, P1 ;  /* 0x00000001ff007807 */ /* 0x004fe40000800000 */
[----:B------:R-:W-:Y:S02]  /*9230*/  LOP3.LUT R99, R99, R2, RZ, 0x3c, !PT ;  /* 0x0000000263637212 */ /* 0x000fe400078e3cff */
[----:B------:R-:W-:Y:S02]  /*9240*/  LOP3.LUT R100, R100, R0, RZ, 0x3c, !PT ;  /* 0x0000000064647212 */ /* 0x000fe400078e3cff */
[----:B------:R-:W-:Y:S02]  /*9250*/  @P2 R2UR UR36, R98 ;  /* 0x00000000622422ca */ /* 0x000fe400000e0000 */
[----:B------:R-:W-:Y:S02]  /*9260*/  SEL R109, R109, RZ, P0 ;  /* 0x000000ff6d6d7207 */ /* 0x000fe40000000000 */
[----:B------:R-:W-:Y:S01]  /*9270*/  SEL R45, R45, RZ, P1 ;  /* 0x000000ff2d2d7207 */ /* 0x000fe20000800000 */
[----:B------:R-:W-:Y:S10]  /*9280*/  @P2 BRA `(.L_x_145) ;  /* 0xffffffc000542947 */ /* 0x000ff4000383ffff */
[----:B------:R-:W-:-:S09]  /*9290*/  UISETP.NE.AND UP0, UPT, UR50, URZ, UPT ;  /* 0x000000ff3200728c */ /* 0x000fd2000bf05270 */
[----:B------:R-:W-:Y:S05]  /*92a0*/  BRA.U !UP0, `(.L_x_146) ;  /* 0x0000000108487547 */ /* 0x000fea000b800000 */
[----:B------:R-:W2:Y:S02]  /*92b0*/  LDCU.64 UR4, c[0x0][0x890] ;  /* 0x00011200ff0477ac */ /* 0x000ea40008000a00 */
[----:B--2---:R-:W-:-:S04]  /*92c0*/  UISETP.NE.U32.AND UP0, UPT, UR4, URZ, UPT ;  /* 0x000000ff0400728c */ /* 0x004fc8000bf05070 */
[----:B------:R-:W-:-:S09]  /*92d0*/  UISETP.NE.AND.EX UP0, UPT, UR5, URZ, UPT, UP0 ;  /* 0x000000ff0500728c */ /* 0x000fd2000bf05300 */
[----:B------:R-:W-:Y:S05]  /*92e0*/  BRA.U UP0, `(.L_x_147) ;  /* 0x00000001000c7547 */ /* 0x000fea000b800000 */
[----:B------:R-:W-:-:S13]  /*92f0*/  FSETP.NEU.AND P0, PT, R49, RZ, PT ;  /* 0x000000ff3100720b */ /* 0x000fda0003f0d000 */
[----:B------:R-:W-:Y:S05]  /*9300*/  @!P0 EXIT ;  /* 0x000000000000894d */ /* 0x000fea0003800000 */
[----:B------:R-:W-:Y:S05]  /*9310*/  BRA `(.L_x_146) ;  /* 0x00000000002c7947 */ /* 0x000fea0003800000 */
.L_x_147:
[----:B------:R-:W-:Y:S01]  /*9320*/  ISETP.NE.AND P0, PT, R108, RZ, PT ;  /* 0x000000ff6c00720c */ /* 0x000fe20003f05270 */
[----:B------:R-:W-:-:S12]  /*9330*/  BSSY.RECONVERGENT B0, `(.L_x_146) ;  /* 0x0000009000007945 */ /* 0x000fd80003800200 */
[----:B------:R-:W-:Y:S05]  /*9340*/  @P0 BRA `(.L_x_148) ;  /* 0x0000000000140947 */ /* 0x000fea0003800000 */
[----:B------:R-:W2:Y:S02]  /*9350*/  LDCU.64 UR4, c[0x0][0x888] ;  /* 0x00011100ff0477ac */ /* 0x000ea40008000a00 */
[----:B--2---:R-:W-:-:S04]  /*9360*/  ISETP.NE.U32.AND P0, PT, RZ, UR4, PT ;  /* 0x00000004ff007c0c */ /* 0x004fc8000bf05070 */
[----:B------:R-:W-:-:S13]  /*9370*/  ISETP.NE.AND.EX P0, PT, RZ, UR5, PT, P0 ;  /* 0x00000005ff007c0c */ /* 0x000fda000bf05300 */
[----:B------:R-:W-:Y:S05]  /*9380*/  @!P0 EXIT ;  /* 0x000000000000894d */ /* 0x000fea0003800000 */
[----:B------:R-:W-:Y:S05]  /*9390*/  BRA `(.L_x_149) ;  /* 0x0000000000087947 */ /* 0x000fea0003800000 */
.L_x_148:
[----:B------:R-:W-:-:S13]  /*93a0*/  FSETP.NEU.AND P0, PT, R49, RZ, PT ;  /* 0x000000ff3100720b */ /* 0x000fda0003f0d000 */
[----:B------:R-:W-:Y:S05]  /*93b0*/  @!P0 EXIT ;  /* 0x000000000000894d */ /* 0x000fea0003800000 */
.L_x_149:
[----:B------:R-:W-:Y:S05]  /*93c0*/  BSYNC.RECONVERGENT B0 ;  /* 0x0000000000007941 */ /* 0x000fea0003800200 */
.L_x_146:
[----:B------:R-:W-:Y:S01]  /*93d0*/  ULEA UR4, UR51, UR48, 0x3 ;  /* 0x0000003033047291 */ /* 0x000fe2000f8e18ff */
[----:B------:R-:W-:-:S04]  /*93e0*/  DEPBAR.LE SB0, 0x0 ;  /* 0x000080000000791a */ /* 0x000fc80000000000 */
[----:B------:R-:W-:-:S04]  /*93f0*/  UIADD3 UR4, UPT, UPT, UR4, 0x70, URZ ;  /* 0x0000007004047890 */ /* 0x000fc8000fffe0ff */
[----:B------:R-:W-:-:S09]  /*9400*/  UPRMT UR4, UR37, 0x654, UR4 ;  /* 0x0000065425047896 */ /* 0x000fd20008000004 */
[----:B------:R-:W-:Y:S01]  /*9410*/  SYNCS.ARRIVE.TRANS64.RED.A1T0 RZ, [UR4], RZ ;  /* 0x000000ffffff79a7 */ /* 0x000fe20008100404 */
[----:B------:R-:W-:Y:S05]  /*9420*/  EXIT ;  /* 0x000000000000794d */ /* 0x000fea0003800000 */
.L_x_24:
[----:B--2---:R2:W4:Y:S02]  /*9430*/  SYNCS.PHASECHK.TRANS64.TRYWAIT P0, [R2+URZ+0x110], R3 ;  /* 0x00011003020075a7 */ /* 0x00452400080011ff */
[----:B----4-:R-:W-:Y:S05]  /*9440*/  @!P0 NANOSLEEP.SYNCS 0x989680 ;  /* 0x009896800000895d */ /* 0x010fea0003900000 */
[----:B------:R-:W4:Y:S02]  /*9450*/  @!P0 SYNCS.PHASECHK.TRANS64 P0, [R2+URZ+0x110], R3 ;  /* 0x00011003020085a7 */ /* 0x000f2400080010ff */
[----:B----4-:R-:W-:Y:S05]  /*9460*/  @!P0 BRA `(.L_x_24) ;  /* 0xfffffffc00f08947 */ /* 0x010fea000383ffff */
[----:B------:R-:W-:Y:S05]  /*9470*/  BRA `(.L_x_150) ;  /* 0xffffff8000ec7947 */ /* 0x000fea000383ffff */
.L_x_27:
[----:B------:R-:W-:-:S07]  /*9480*/  MOV R2, UR33 ;  /* 0x0000002100027c02 */ /* 0x000fce0008000f00 */
.L_x_151:
[----:B-1----:R1:W2:Y:S02]  /*9490*/  SYNCS.PHASECHK.TRANS64.TRYWAIT P0, [R2+URZ+0x28], R4 ;  /* 0x00002804020075a7 */ /* 0x0022a400080011ff */
[----:B--2---:R-:W-:Y:S05]  /*94a0*/  @!P0 NANOSLEEP.SYNCS 0x989680 ;  /* 0x009896800000895d */ /* 0x004fea0003900000 */
[----:B------:R-:W2:Y:S02]  /*94b0*/  @!P0 SYNCS.PHASECHK.TRANS64 P0, [R2+URZ+0x28], R4 ;  /* 0x00002804020085a7 */ /* 0x000ea400080010ff */
[----:B--2---:R-:W-:Y:S05]  /*94c0*/  @!P0 BRA `(.L_x_151) ;  /* 0xfffffffc00f08947 */ /* 0x004fea000383ffff */
[----:B------:R-:W-:Y:S05]  /*94d0*/  BRA `(.L_x_26) ;  /* 0xffffff8400547947 */ /* 0x000fea000383ffff */
.L_x_34:
[----:B-1----:R-:W-:-:S07]  /*94e0*/  MOV R2, UR17 ;  /* 0x0000001100027c02 */ /* 0x002fce0008000f00 */
.L_x_152:
[----:B-1----:R1:W2:Y:S02]  /*94f0*/  SYNCS.PHASECHK.TRANS64.TRYWAIT P0, [R2+URZ+0x28], R4 ;  /* 0x00002804020075a7 */ /* 0x0022a400080011ff */
[----:B--2---:R-:W-:Y:S05]  /*9500*/  @!P0 NANOSLEEP.SYNCS 0x989680 ;  /* 0x009896800000895d */ /* 0x004fea0003900000 */
[----:B------:R-:W2:Y:S02]  /*9510*/  @!P0 SYNCS.PHASECHK.TRANS64 P0, [R2+URZ+0x28], R4 ;  /* 0x00002804020085a7 */ /* 0x000ea400080010ff */
[----:B--2---:R-:W-:Y:S05]  /*9520*/  @!P0 BRA `(.L_x_152) ;  /* 0xfffffffc00f08947 */ /* 0x004fea000383ffff */
[----:B------:R-:W-:Y:S05]  /*9530*/  BRA `(.L_x_33) ;  /* 0xffffff8800107947 */ /* 0x000fea000383ffff */
.L_x_39:
[----:B-1----:R1:W2:Y:S02]  /*9540*/  SYNCS.PHASECHK.TRANS64.TRYWAIT P0, [R2+URZ+0xa0], R3 ;  /* 0x0000a003020075a7 */ /* 0x0022a400080011ff */
[----:B--2---:R-:W-:Y:S05]  /*9550*/  @!P0 NANOSLEEP.SYNCS 0x989680 ;  /* 0x009896800000895d */ /* 0x004fea0003900000 */
[----:B------:R-:W2:Y:S02]  /*9560*/  @!P0 SYNCS.PHASECHK.TRANS64 P0, [R2+URZ+0xa0], R3 ;  /* 0x0000a003020085a7 */ /* 0x000ea400080010ff */
[----:B--2---:R-:W-:Y:S05]  /*9570*/  @!P0 BRA `(.L_x_39) ;  /* 0xfffffffc00f08947 */ /* 0x004fea000383ffff */
[----:B------:R-:W-:Y:S05]  /*9580*/  BRA `(.L_x_153) ;  /* 0xffffff8800b47947 */ /* 0x000fea000383ffff */
.L_x_43:
[----:B---3--:R-:W-:-:S07]  /*9590*/  MOV R0, UR4 ;  /* 0x0000000400007c02 */ /* 0x008fce0008000f00 */
.L_x_154:
[----:B-1----:R1:W2:Y:S02]  /*95a0*/  SYNCS.PHASECHK.TRANS64.TRYWAIT P0, [R0+URZ], R2 ;  /* 0x00000002000075a7 */ /* 0x0022a400080011ff */
[----:B--2---:R-:W-:Y:S05]  /*95b0*/  @!P0 NANOSLEEP.SYNCS 0x989680 ;  /* 0x009896800000895d */ /* 0x004fea0003900000 */
[----:B------:R-:W2:Y:S02]  /*95c0*/  @!P0 SYNCS.PHASECHK.TRANS64 P0, [R0+URZ], R2 ;  /* 0x00000002000085a7 */ /* 0x000ea400080010ff */
[----:B--2---:R-:W-:Y:S05]  /*95d0*/  @!P0 BRA `(.L_x_154) ;  /* 0xfffffffc00f08947 */ /* 0x004fea000383ffff */
[----:B------:R-:W-:Y:S05]  /*95e0*/  BRA `(.L_x_155) ;  /* 0xffffff9000247947 */ /* 0x000fea000383ffff */
.L_x_44:
[----:B---3--:R-:W-:-:S07]  /*95f0*/  MOV R0, UR4 ;  /* 0x0000000400007c02 */ /* 0x008fce0008000f00 */
.L_x_156:
[----:B-1----:R1:W2:Y:S02]  /*9600*/  SYNCS.PHASECHK.TRANS64.TRYWAIT P0, [R0+URZ], R3 ;  /* 0x00000003000075a7 */ /* 0x0022a400080011ff */
[----:B--2---:R-:W-:Y:S05]  /*9610*/  @!P0 NANOSLEEP.SYNCS 0x989680 ;  /* 0x009896800000895d */ /* 0x004fea0003900000 */
[----:B------:R-:W2:Y:S02]  /*9620*/  @!P0 SYNCS.PHASECHK.TRANS64 P0, [R0+URZ], R3 ;  /* 0x00000003000085a7 */ /* 0x000ea400080010ff */
[----:B--2---:R-:W-:Y:S05]  /*9630*/  @!P0 BRA `(.L_x_156) ;  /* 0xfffffffc00f08947 */ /* 0x004fea000383ffff */
[----:B------:R-:W-:Y:S05]  /*9640*/  BRA `(.L_x_157) ;  /* 0xffffff9000307947 */ /* 0x000fea000383ffff */
.L_x_45:
[----:B---3--:R-:W-:-:S07]  /*9650*/  MOV R0, UR4 ;  /* 0x0000000400007c02 */ /* 0x008fce0008000f00 */
.L_x_158:
[----:B-1----:R1:W2:Y:S02]  /*9660*/  SYNCS.PHASECHK.TRANS64.TRYWAIT P0, [R0+URZ], R3 ;  /* 0x00000003000075a7 */ /* 0x0022a400080011ff */
[----:B--2---:R-:W-:Y:S05]  /*9670*/  @!P0 NANOSLEEP.SYNCS 0x989680 ;  /* 0x009896800000895d */ /* 0x004fea0003900000 */
[----:B------:R-:W2:Y:S02]  /*9680*/  @!P0 SYNCS.PHASECHK.TRANS64 P0, [R0+URZ], R3 ;  /* 0x00000003000085a7 */ /* 0x000ea400080010ff */
[----:B--2---:R-:W-:Y:S05]  /*9690*/  @!P0 BRA `(.L_x_158) ;  /* 0xfffffffc00f08947 */ /* 0x004fea000383ffff */
[----:B------:R-:W-:Y:S05]  /*96a0*/  BRA `(.L_x_159) ;  /* 0xffffff90003c7947 */ /* 0x000fea000383ffff */
.L_x_46:
[----:B---3--:R-:W-:-:S07]  /*96b0*/  MOV R0, UR4 ;  /* 0x0000000400007c02 */ /* 0x008fce0008000f00 */
.L_x_160:
[----:B-1----:R1:W2:Y:S02]  /*96c0*/  SYNCS.PHASECHK.TRANS64.TRYWAIT P0, [R0+URZ], R3 ;  /* 0x00000003000075a7 */ /* 0x0022a400080011ff */
[----:B--2---:R-:W-:Y:S05]  /*96d0*/  @!P0 NANOSLEEP.SYNCS 0x989680 ;  /* 0x009896800000895d */ /* 0x004fea0003900000 */
[----:B------:R-:W2:Y:S02]  /*96e0*/  @!P0 SYNCS.PHASECHK.TRANS64 P0, [R0+URZ], R3 ;  /* 0x00000003000085a7 */ /* 0x000ea400080010ff */
[----:B--2---:R-:W-:Y:S05]  /*96f0*/  @!P0 BRA `(.L_x_160) ;  /* 0xfffffffc00f08947 */ /* 0x004fea000383ffff */
[----:B------:R-:W-:Y:S05]  /*9700*/  BRA `(.L_x_161) ;  /* 0xffffff9000487947 */ /* 0x000fea000383ffff */
.L_x_49:
[----:B-1----:R1:W2:Y:S02]  /*9710*/  SYNCS.PHASECHK.TRANS64.TRYWAIT P0, [R0+URZ+0x100], R4 ;  /* 0x00010004000075a7 */ /* 0x0022a400080011ff */
[----:B--2---:R-:W-:Y:S05]  /*9720*/  @!P0 NANOSLEEP.SYNCS 0x989680 ;  /* 0x009896800000895d */ /* 0x004fea0003900000 */
[----:B------:R-:W2:Y:S02]  /*9730*/  @!P0 SYNCS.PHASECHK.TRANS64 P0, [R0+URZ+0x100], R4 ;  /* 0x00010004000085a7 */ /* 0x000ea400080010ff */
[----:B--2---:R-:W-:Y:S05]  /*9740*/  @!P0 BRA `(.L_x_49) ;  /* 0xfffffffc00f08947 */ /* 0x004fea000383ffff */
[----:B------:R-:W-:Y:S05]  /*9750*/  BRA `(.L_x_162) ;  /* 0xffffff9000a87947 */ /* 0x000fea000383ffff */
.L_x_50:
[----:B------:R-:W-:-:S07]  /*9760*/  MOV R0, UR5 ;  /* 0x0000000500007c02 */ /* 0x000fce0008000f00 */
.L_x_163:
[----:B-1----:R1:W2:Y:S02]  /*9770*/  SYNCS.PHASECHK.TRANS64.TRYWAIT P0, [R0+URZ+0xb0], R5 ;  /* 0x0000b005000075a7 */ /* 0x0022a400080011ff */
[----:B--2---:R-:W-:Y:S05]  /*9780*/  @!P0 NANOSLEEP.SYNCS 0x989680 ;  /* 0x009896800000895d */ /* 0x004fea0003900000 */
[----:B------:R-:W2:Y:S02]  /*9790*/  @!P0 SYNCS.PHASECHK.TRANS64 P0, [R0+URZ+0xb0], R5 ;  /* 0x0000b005000085a7 */ /* 0x000ea400080010ff */
[----:B--2---:R-:W-:Y:S05]  /*97a0*/  @!P0 BRA `(.L_x_163) ;  /* 0xfffffffc00f08947 */ /* 0x004fea000383ffff */
[----:B------:R-:W-:Y:S05]  /*97b0*/  BRA `(.L_x_164) ;  /* 0xffffff9000b87947 */ /* 0x000fea000383ffff */
.L_x_51:
[----:B-1----:R1:W2:Y:S02]  /*97c0*/  SYNCS.PHASECHK.TRANS64.TRYWAIT P1, [R0+URZ+0xa0], R4 ;  /* 0x0000a004000075a7 */ /* 0x0022a400080211ff */
[----:B--2---:R-:W-:Y:S05]  /*97d0*/  @!P1 NANOSLEEP.SYNCS 0x989680 ;  /* 0x009896800000995d */ /* 0x004fea0003900000 */
[----:B------:R-:W2:Y:S02]  /*97e0*/  @!P1 SYNCS.PHASECHK.TRANS64 P1, [R0+URZ+0xa0], R4 ;  /* 0x0000a004000095a7 */ /* 0x000ea400080210ff */
[----:B--2---:R-:W-:Y:S05]  /*97f0*/  @!P1 BRA `(.L_x_51) ;  /* 0xfffffffc00f09947 */ /* 0x004fea000383ffff */
[----:B------:R-:W-:Y:S05]  /*9800*/  BRA `(.L_x_165) ;  /* 0xffffff9000e87947 */ /* 0x000fea000383ffff */
.L_x_54:
[----:B------:R-:W-:-:S07]  /*9810*/  MOV R0, UR5 ;  /* 0x0000000500007c02 */ /* 0x000fce0008000f00 */
.L_x_166:
[----:B-1----:R1:W2:Y:S02]  /*9820*/  SYNCS.PHASECHK.TRANS64.TRYWAIT P0, [R0+URZ+0xb0], R2 ;  /* 0x0000b002000075a7 */ /* 0x0022a400080011ff */
[----:B--2---:R-:W-:Y:S05]  /*9830*/  @!P0 NANOSLEEP.SYNCS 0x989680 ;  /* 0x009896800000895d */ /* 0x004fea0003900000 */
[----:B------:R-:W2:Y:S02]  /*9840*/  @!P0 SYNCS.PHASECHK.TRANS64 P0, [R0+URZ+0xb0], R2 ;  /* 0x0000b002000085a7 */ /* 0x000ea400080010ff */
[----:B--2---:R-:W-:Y:S05]  /*9850*/  @!P0 BRA `(.L_x_166) ;  /* 0xfffffffc00f08947 */ /* 0x004fea000383ffff */
[----:B------:R-:W-:Y:S05]  /*9860*/  BRA `(.L_x_53) ;  /* 0xffffff94003c7947 */ /* 0x000fea000383ffff */
.L_x_63:
[----:B-1----:R-:W-:-:S04]  /*9870*/  MOV R4, UR6 ;  /* 0x0000000600047c02 */ /* 0x002fc80008000f00 */
[----:B------:R1:W2:Y:S03]  /*9880*/  SYNCS.PHASECHK.TRANS64.TRYWAIT P0, [R4+URZ+0x8], R5 ;  /* 0x00000805040075a7 */ /* 0x0002a600080011ff */
[----:B--2---:R-:W-:Y:S05]  /*9890*/  @!P0 NANOSLEEP.SYNCS 0x989680 ;  /* 0x009896800000895d */ /* 0x004fea0003900000 */
[----:B------:R-:W2:Y:S02]  /*98a0*/  @!P0 SYNCS.PHASECHK.TRANS64 P0, [R4+URZ+0x8], R5 ;  /* 0x00000805040085a7 */ /* 0x000ea400080010ff */
[----:B--2---:R-:W-:Y:S05]  /*98b0*/  @!P0 BRA `(.L_x_63) ;  /* 0xfffffffc00ec8947 */ /* 0x004fea000383ffff */
[----:B------:R-:W-:Y:S05]  /*98c0*/  BRA `(.L_x_62) ;  /* 0xffffff9400f07947 */ /* 0x000fea000383ffff */
.L_x_65:
[----:B------:R-:W-:Y:S01]  /*98d0*/  BSSY B0, `(.L_x_167) ;  /* 0x0000006000007945 */ /* 0x000fe20003800000 */
[----:B------:R-:W-:-:S07]  /*98e0*/  MOV R15, 0xffffffff ;  /* 0xffffffff000f7802 */ /* 0x000fce0000000f00 */
[----:B-1---5:R-:W-:Y:S05]  /*98f0*/  WARPSYNC.COLLECTIVE R15, `(.L_x_168) ;  /* 0x000000000f0c7348 */ /* 0x022fea0003c00000 */
[----:B------:R-:W-:Y:S02]  /*9900*/  ELECT P6, UR79, PT ;  /* 0x00000000004f782f */ /* 0x000fe400038c0000 */
[----:B------:R-:W-:Y:S01]  /*9910*/  MOV R14, UR79 ;  /* 0x0000004f000e7c02 */ /* 0x000fe20008000f00 */
[----:B-1---5:R-:W-:Y:S10]  /*9920*/  ENDCOLLECTIVE ;  /* 0x000000000000791b */ /* 0x022ff40003800000 */
.L_x_168:
[----:B------:R-:W-:Y:S05]  /*9930*/  BSYNC B0 ;  /* 0x0000000000007941 */ /* 0x000fea0003800000 */
.L_x_167:
[----:B------:R-:W-:Y:S05]  /*9940*/  BRA `(.L_x_169) ;  /* 0xffffff9800207947 */ /* 0x000fea000383ffff */
.L_x_67:
[----:B-1----:R-:W-:-:S04]  /*9950*/  MOV R2, UR6 ;  /* 0x0000000600027c02 */ /* 0x002fc80008000f00 */
[----:B------:R1:W2:Y:S03]  /*9960*/  SYNCS.PHASECHK.TRANS64.TRYWAIT P0, [R2+URZ+0x8], R3 ;  /* 0x00000803020075a7 */ /* 0x0002a600080011ff */
[----:B--2---:R-:W-:Y:S05]  /*9970*/  @!P0 NANOSLEEP.SYNCS 0x989680 ;  /* 0x009896800000895d */ /* 0x004fea0003900000 */
[----:B------:R-:W2:Y:S02]  /*9980*/  @!P0 SYNCS.PHASECHK.TRANS64 P0, [R2+URZ+0x8], R3 ;  /* 0x00000803020085a7 */ /* 0x000ea400080010ff */
[----:B--2---:R-:W-:Y:S05]  /*9990*/  @!P0 BRA `(.L_x_67) ;  /* 0xfffffffc00ec8947 */ /* 0x004fea000383ffff */
[----:B------:R-:W-:Y:S05]  /*99a0*/  BRA `(.L_x_66) ;  /* 0xffffff9800247947 */ /* 0x000fea000383ffff */
.L_x_68:
[----:B-1----:R1:W2:Y:S02]  /*99b0*/  SYNCS.PHASECHK.TRANS64.TRYWAIT P0, [R0+URZ+0xa0], R4 ;  /* 0x0000a004000075a7 */ /* 0x0022a400080011ff */
[----:B--2---:R-:W-:Y:S05]  /*99c0*/  @!P0 NANOSLEEP.SYNCS 0x989680 ;  /* 0x009896800000895d */ /* 0x004fea0003900000 */
[----:B------:R-:W2:Y:S02]  /*99d0*/  @!P0 SYNCS.PHASECHK.TRANS64 P0, [R0+URZ+0xa0], R4 ;  /* 0x0000a004000085a7 */ /* 0x000ea400080010ff */
[----:B--2---:R-:W-:Y:S05]  /*99e0*/  @!P0 BRA `(.L_x_68) ;  /* 0xfffffffc00f08947 */ /* 0x004fea000383ffff */
[----:B------:R-:W-:Y:S05]  /*99f0*/  BRA `(.L_x_170) ;  /* 0xffffff9c00007947 */ /* 0x000fea000383ffff */
.L_x_70:
[----:B------:R-:W-:-:S07]  /*9a00*/  MOV R0, UR10 ;  /* 0x0000000a00007c02 */ /* 0x000fce0008000f00 */
.L_x_171:
[----:B-1----:R1:W2:Y:S02]  /*9a10*/  SYNCS.PHASECHK.TRANS64.TRYWAIT P0, [R0+URZ+0xe0], R4 ;  /* 0x0000e004000075a7 */ /* 0x0022a400080011ff */
[----:B--2---:R-:W-:Y:S05]  /*9a20*/  @!P0 NANOSLEEP.SYNCS 0x989680 ;  /* 0x009896800000895d */ /* 0x004fea0003900000 */
[----:B------:R-:W2:Y:S02]  /*9a30*/  @!P0 SYNCS.PHASECHK.TRANS64 P0, [R0+URZ+0xe0], R4 ;  /* 0x0000e004000085a7 */ /* 0x000ea400080010ff */
[----:B--2---:R-:W-:Y:S05]  /*9a40*/  @!P0 BRA `(.L_x_171) ;  /* 0xfffffffc00f08947 */ /* 0x004fea000383ffff */
[----:B------:R-:W-:Y:S05]  /*9a50*/  BRA `(.L_x_172) ;  /* 0xffffff9c004c7947 */ /* 0x000fea000383ffff */
.L_x_73:
[----:B------:R-:W-:Y:S07]  /*9a60*/  MOV R0, UR9 ;  /* 0x0000000900007c02 */ /* 0x000fee0008000f00 */
.L_x_173:
[----:B-1----:R1:W2:Y:S02]  /*9a70*/  SYNCS.PHASECHK.TRANS64.TRYWAIT P0, [R0+URZ], R4 ;  /* 0x00000004000075a7 */ /* 0x0022a400080011ff */
[----:B--2---:R-:W-:Y:S05]  /*9a80*/  @!P0 NANOSLEEP.SYNCS 0x989680 ;  /* 0x009896800000895d */ /* 0x004fea0003900000 */
[----:B------:R-:W2:Y:S02]  /*9a90*/  @!P0 SYNCS.PHASECHK.TRANS64 P0, [R0+URZ], R4 ;  /* 0x00000004000085a7 */ /* 0x000ea400080010ff */
[----:B--2---:R-:W-:Y:S05]  /*9aa0*/  @!P0 BRA `(.L_x_173) ;  /* 0xfffffffc00f08947 */ /* 0x004fea000383ffff */
[----:B------:R-:W-:Y:S05]  /*9ab0*/  BRA `(.L_x_72) ;  /* 0xffffff9c00607947 */ /* 0x000fea000383ffff */
.L_x_77:
[----:B-1----:R-:W-:-:S07]  /*9ac0*/  MOV R0, UR7 ;  /* 0x0000000700007c02 */ /* 0x002fce0008000f00 */
.L_x_174:
[----:B-1----:R1:W2:Y:S02]  /*9ad0*/  SYNCS.PHASECHK.TRANS64.TRYWAIT P0, [R0+URZ], R2 ;  /* 0x00000002000075a7 */ /* 0x0022a400080011ff */
[----:B--2---:R-:W-:Y:S05]  /*9ae0*/  @!P0 NANOSLEEP.SYNCS 0x989680 ;  /* 0x009896800000895d */ /* 0x004fea0003900000 */
[----:B------:R-:W2:Y:S02]  /*9af0*/  @!P0 SYNCS.PHASECHK.TRANS64 P0, [R0+URZ], R2 ;  /* 0x00000002000085a7 */ /* 0x000ea400080010ff */
[----:B--2---:R-:W-:Y:S05]  /*9b00*/  @!P0 BRA `(.L_x_174) ;  /* 0xfffffffc00f08947 */ /* 0x004fea000383ffff */
[----:B------:R-:W-:Y:S05]  /*9b10*/  BRA `(.L_x_175) ;  /* 0xffffffa0002c7947 */ /* 0x000fea000383ffff */
.L_x_78:
[----:B------:R-:W-:-:S07]  /*9b20*/  MOV R0, UR7 ;  /* 0x0000000700007c02 */ /* 0x000fce0008000f00 */
.L_x_176:
[----:B-1----:R1:W2:Y:S02]  /*9b30*/  SYNCS.PHASECHK.TRANS64.TRYWAIT P0, [R0+URZ], R3 ;  /* 0x00000003000075a7 */ /* 0x0022a400080011ff */
[----:B--2---:R-:W-:Y:S05]  /*9b40*/  @!P0 NANOSLEEP.SYNCS 0x989680 ;  /* 0x009896800000895d */ /* 0x004fea0003900000 */
[----:B------:R-:W2:Y:S02]  /*9b50*/  @!P0 SYNCS.PHASECHK.TRANS64 P0, [R0+URZ], R3 ;  /* 0x00000003000085a7 */ /* 0x000ea400080010ff */
[----:B--2---:R-:W-:Y:S05]  /*9b60*/  @!P0 BRA `(.L_x_176) ;  /* 0xfffffffc00f08947 */ /* 0x004fea000383ffff */
[----:B------:R-:W-:Y:S05]  /*9b70*/  BRA `(.L_x_177) ;  /* 0xffffffa000387947 */ /* 0x000fea000383ffff */
.L_x_79:
[----:B------:R-:W-:-:S07]  /*9b80*/  MOV R0, UR7 ;  /* 0x0000000700007c02 */ /* 0x000fce0008000f00 */
.L_x_178:
[----:B-1----:R1:W2:Y:S02]  /*9b90*/  SYNCS.PHASECHK.TRANS64.TRYWAIT P0, [R0+URZ], R3 ;  /* 0x00000003000075a7 */ /* 0x0022a400080011ff */
[----:B--2---:R-:W-:Y:S05]  /*9ba0*/  @!P0 NANOSLEEP.SYNCS 0x989680 ;  /* 0x009896800000895d */ /* 0x004fea0003900000 */
[----:B------:R-:W2:Y:S02]  /*9bb0*/  @!P0 SYNCS.PHASECHK.TRANS64 P0, [R0+URZ], R3 ;  /* 0x00000003000085a7 */ /* 0x000ea400080010ff */
[----:B--2---:R-:W-:Y:S05]  /*9bc0*/  @!P0 BRA `(.L_x_178) ;  /* 0xfffffffc00f08947 */ /* 0x004fea000383ffff */
[----:B------:R-:W-:Y:S05]  /*9bd0*/  BRA `(.L_x_179) ;  /* 0xffffffa000447947 */ /* 0x000fea000383ffff */
.L_x_82:
[----:B------:R-:W-:-:S07]  /*9be0*/  MOV R0, UR8 ;  /* 0x0000000800007c02 */ /* 0x000fce0008000f00 */
.L_x_180:
[----:B-1----:R1:W2:Y:S02]  /*9bf0*/  SYNCS.PHASECHK.TRANS64.TRYWAIT P1, [R0+URZ+0x120], R2 ;  /* 0x00012002000075a7 */ /* 0x0022a400080211ff */
[----:B--2---:R-:W-:Y:S05]  /*9c00*/  @!P1 NANOSLEEP.SYNCS 0x989680 ;  /* 0x009896800000995d */ /* 0x004fea0003900000 */
[----:B------:R-:W2:Y:S02]  /*9c10*/  @!P1 SYNCS.PHASECHK.TRANS64 P1, [R0+URZ+0x120], R2 ;  /* 0x00012002000095a7 */ /* 0x000ea400080210ff */
[----:B--2---:R-:W-:Y:S05]  /*9c20*/  @!P1 BRA `(.L_x_180) ;  /* 0xfffffffc00f09947 */ /* 0x004fea000383ffff */
[----:B------:R-:W-:Y:S05]  /*9c30*/  BRA `(.L_x_181) ;  /* 0xffffffa000907947 */ /* 0x000fea000383ffff */
.L_x_87:
[----:B--2---:R2:W4:Y:S02]  /*9c40*/  SYNCS.PHASECHK.TRANS64.TRYWAIT P0, [R0+URZ+0xa0], R2 ;  /* 0x0000a002000075a7 */ /* 0x00452400080011ff */
[----:B----4-:R-:W-:Y:S05]  /*9c50*/  @!P0 NANOSLEEP.SYNCS 0x989680 ;  /* 0x009896800000895d */ /* 0x010fea0003900000 */
[----:B------:R-:W4:Y:S02]  /*9c60*/  @!P0 SYNCS.PHASECHK.TRANS64 P0, [R0+URZ+0xa0], R2 ;  /* 0x0000a002000085a7 */ /* 0x000f2400080010ff */
[----:B----4-:R-:W-:Y:S05]  /*9c70*/  @!P0 BRA `(.L_x_87) ;  /* 0xfffffffc00f08947 */ /* 0x010fea000383ffff */
[----:B------:R-:W-:Y:S05]  /*9c80*/  BRA `(.L_x_182) ;  /* 0xffffffa400a47947 */ /* 0x000fea000383ffff */
.L_x_90:
[----:B------:R-:W-:Y:S07]  /*9c90*/  MOV R0, UR7 ;  /* 0x0000000700007c02 */ /* 0x000fee0008000f00 */
.L_x_183:
[----:B--2---:R2:W4:Y:S02]  /*9ca0*/  SYNCS.PHASECHK.TRANS64.TRYWAIT P0, [R0+URZ+0x98], R2 ;  /* 0x00009802000075a7 */ /* 0x00452400080011ff */
[----:B----4-:R-:W-:Y:S05]  /*9cb0*/  @!P0 NANOSLEEP.SYNCS 0x989680 ;  /* 0x009896800000895d */ /* 0x010fea0003900000 */
[----:B------:R-:W4:Y:S02]  /*9cc0*/  @!P0 SYNCS.PHASECHK.TRANS64 P0, [R0+URZ+0x98], R2 ;  /* 0x00009802000085a7 */ /* 0x000f2400080010ff */
[----:B----4-:R-:W-:Y:S05]  /*9cd0*/  @!P0 BRA `(.L_x_183) ;  /* 0xfffffffc00f08947 */ /* 0x010fea000383ffff */
[----:B------:R-:W-:Y:S05]  /*9ce0*/  BRA `(.L_x_89) ;  /* 0xffffffa800847947 */ /* 0x000fea000383ffff */
.L_x_93:
[----:B------:R-:W-:Y:S07]  /*9cf0*/  MOV R0, UR7 ;  /* 0x0000000700007c02 */ /* 0x000fee0008000f00 */
.L_x_184:
[----:B-1----:R1:W2:Y:S02]  /*9d00*/  SYNCS.PHASECHK.TRANS64.TRYWAIT P0, [R0+URZ+0x70], R14 ;  /* 0x0000700e000075a7 */ /* 0x0022a400080011ff */
[----:B--2---:R-:W-:Y:S05]  /*9d10*/  @!P0 NANOSLEEP.SYNCS 0x989680 ;  /* 0x009896800000895d */ /* 0x004fea0003900000 */
[----:B------:R-:W2:Y:S02]  /*9d20*/  @!P0 SYNCS.PHASECHK.TRANS64 P0, [R0+URZ+0x70], R14 ;  /* 0x0000700e000085a7 */ /* 0x000ea400080010ff */
[----:B--2---:R-:W-:Y:S05]  /*9d30*/  @!P0 BRA `(.L_x_184) ;  /* 0xfffffffc00f08947 */ /* 0x004fea000383ffff */
[----:B------:R-:W-:Y:S05]  /*9d40*/  BRA `(.L_x_185) ;  /* 0xffffffa800fc7947 */ /* 0x000fea000383ffff */
.L_x_94:
[----:B------:R-:W-:Y:S07]  /*9d50*/  MOV R0, UR7 ;  /* 0x0000000700007c02 */ /* 0x000fee0008000f00 */
.L_x_186:
[----:B-1----:R1:W2:Y:S02]  /*9d60*/  SYNCS.PHASECHK.TRANS64.TRYWAIT P0, [R0+URZ+0x78], R14 ;  /* 0x0000780e000075a7 */ /* 0x0022a400080011ff */
[----:B--2---:R-:W-:Y:S05]  /*9d70*/  @!P0 NANOSLEEP.SYNCS 0x989680 ;  /* 0x009896800000895d */ /* 0x004fea0003900000 */
[----:B------:R-:W2:Y:S02]  /*9d80*/  @!P0 SYNCS.PHASECHK.TRANS64 P0, [R0+URZ+0x78], R14 ;  /* 0x0000780e000085a7 */ /* 0x000ea400080010ff */
[----:B--2---:R-:W-:Y:S05]  /*9d90*/  @!P0 BRA `(.L_x_186) ;  /* 0xfffffffc00f08947 */ /* 0x004fea000383ffff */
[----:B------:R-:W-:Y:S05]  /*9da0*/  BRA `(.L_x_187) ;  /* 0xffffffac00347947 */ /* 0x000fea000383ffff */
.L_x_95:
[----:B------:R-:W-:Y:S07]  /*9db0*/  MOV R0, UR7 ;  /* 0x0000000700007c02 */ /* 0x000fee0008000f00 */
.L_x_188:
[----:B-1----:R1:W2:Y:S02]  /*9dc0*/  SYNCS.PHASECHK.TRANS64.TRYWAIT P0, [R0+URZ+0x80], R14 ;  /* 0x0000800e000075a7 */ /* 0x0022a400080011ff */
[----:B--2---:R-:W-:Y:S05]  /*9dd0*/  @!P0 NANOSLEEP.SYNCS 0x989680 ;  /* 0x009896800000895d */ /* 0x004fea0003900000 */
[----:B------:R-:W2:Y:S02]  /*9de0*/  @!P0 SYNCS.PHASECHK.TRANS64 P0, [R0+URZ+0x80], R14 ;  /* 0x0000800e000085a7 */ /* 0x000ea400080010ff */
[----:B--2---:R-:W-:Y:S05]  /*9df0*/  @!P0 BRA `(.L_x_188) ;  /* 0xfffffffc00f08947 */ /* 0x004fea000383ffff */
[----:B------:R-:W-:Y:S05]  /*9e00*/  BRA `(.L_x_189) ;  /* 0xffffffac00787947 */ /* 0x000fea000383ffff */
.L_x_96:
[----:B------:R-:W-:Y:S07]  /*9e10*/  MOV R0, UR7 ;  /* 0x0000000700007c02 */ /* 0x000fee0008000f00 */
.L_x_190:
[----:B-1----:R1:W2:Y:S02]  /*9e20*/  SYNCS.PHASECHK.TRANS64.TRYWAIT P0, [R0+URZ+0x88], R14 ;  /* 0x0000880e000075a7 */ /* 0x0022a400080011ff */
[----:B--2---:R-:W-:Y:S05]  /*9e30*/  @!P0 NANOSLEEP.SYNCS 0x989680 ;  /* 0x009896800000895d */ /* 0x004fea0003900000 */
[----:B------:R-:W2:Y:S02]  /*9e40*/  @!P0 SYNCS.PHASECHK.TRANS64 P0, [R0+URZ+0x88], R14 ;  /* 0x0000880e000085a7 */ /* 0x000ea400080010ff */
[----:B--2---:R-:W-:Y:S05]  /*9e50*/  @!P0 BRA `(.L_x_190) ;  /* 0xfffffffc00f08947 */ /* 0x004fea000383ffff */
[----:B------:R-:W-:Y:S05]  /*9e60*/  BRA `(.L_x_191) ;  /* 0xffffffac00fc7947 */ /* 0x000fea000383ffff */
.L_x_98:
[----:B------:R-:W-:-:S07]  /*9e70*/  MOV R0, UR7 ;  /* 0x0000000700007c02 */ /* 0x000fce0008000f00 */
.L_x_192:
[----:B-1----:R1:W4:Y:S02]  /*9e80*/  SYNCS.PHASECHK.TRANS64.TRYWAIT P0, [R0+URZ+0x70], R2 ;  /* 0x00007002000075a7 */ /* 0x00232400080011ff */
[----:B----4-:R-:W-:Y:S05]  /*9e90*/  @!P0 NANOSLEEP.SYNCS 0x989680 ;  /* 0x009896800000895d */ /* 0x010fea0003900000 */
[----:B------:R-:W4:Y:S02]  /*9ea0*/  @!P0 SYNCS.PHASECHK.TRANS64 P0, [R0+URZ+0x70], R2 ;  /* 0x00007002000085a7 */ /* 0x000f2400080010ff */
[----:B----4-:R-:W-:Y:S05]  /*9eb0*/  @!P0 BRA `(.L_x_192) ;  /* 0xfffffffc00f08947 */ /* 0x010fea000383ffff */
[----:B------:R-:W-:Y:S05]  /*9ec0*/  BRA `(.L_x_193) ;  /* 0xffffffb0006c7947 */ /* 0x000fea000383ffff */
.L_x_99:
[----:B-1----:R-:W-:-:S07]  /*9ed0*/  MOV R0, UR7 ;  /* 0x0000000700007c02 */ /* 0x002fce0008000f00 */
.L_x_194:
[----:B-1----:R1:W4:Y:S02]  /*9ee0*/  SYNCS.PHASECHK.TRANS64.TRYWAIT P0, [R0+URZ+0x78], R2 ;  /* 0x00007802000075a7 */ /* 0x00232400080011ff */
[----:B----4-:R-:W-:Y:S05]  /*9ef0*/  @!P0 NANOSLEEP.SYNCS 0x989680 ;  /* 0x009896800000895d */ /* 0x010fea0003900000 */
[----:B------:R-:W4:Y:S02]  /*9f00*/  @!P0 SYNCS.PHASECHK.TRANS64 P0, [R0+URZ+0x78], R2 ;  /* 0x00007802000085a7 */ /* 0x000f2400080010ff */
[----:B----4-:R-:W-:Y:S05]  /*9f10*/  @!P0 BRA `(.L_x_194) ;  /* 0xfffffffc00f08947 */ /* 0x010fea000383ffff */
[----:B------:R-:W-:Y:S05]  /*9f20*/  BRA `(.L_x_195) ;  /* 0xffffffb0005c7947 */ /* 0x000fea000383ffff */
.L_x_100:
[----:B-1----:R-:W-:-:S07]  /*9f30*/  MOV R0, UR7 ;  /* 0x0000000700007c02 */ /* 0x002fce0008000f00 */
.L_x_196:
[----:B-1----:R1:W4:Y:S02]  /*9f40*/  SYNCS.PHASECHK.TRANS64.TRYWAIT P0, [R0+URZ+0x80], R2 ;  /* 0x00008002000075a7 */ /* 0x00232400080011ff */
[----:B----4-:R-:W-:Y:S05]  /*9f50*/  @!P0 NANOSLEEP.SYNCS 0x989680 ;  /* 0x009896800000895d */ /* 0x010fea0003900000 */
[----:B------:R-:W4:Y:S02]  /*9f60*/  @!P0 SYNCS.PHASECHK.TRANS64 P0, [R0+URZ+0x80], R2 ;  /* 0x00008002000085a7 */ /* 0x000f2400080010ff */
[----:B----4-:R-:W-:Y:S05]  /*9f70*/  @!P0 BRA `(.L_x_196) ;  /* 0xfffffffc00f08947 */ /* 0x010fea000383ffff */
[----:B------:R-:W-:Y:S05]  /*9f80*/  BRA `(.L_x_197) ;  /* 0xffffffb0004c7947 */ /* 0x000fea000383ffff */
.L_x_102:
[----:B--2---:R2:W4:Y:S02]  /*9f90*/  SYNCS.PHASECHK.TRANS64.TRYWAIT P0, [R0+URZ+0xa0], R2 ;  /* 0x0000a002000075a7 */ /* 0x00452400080011ff */
[----:B----4-:R-:W-:Y:S05]  /*9fa0*/  @!P0 NANOSLEEP.SYNCS 0x989680 ;  /* 0x009896800000895d */ /* 0x010fea0003900000 */
[----:B------:R-:W4:Y:S02]  /*9fb0*/  @!P0 SYNCS.PHASECHK.TRANS64 P0, [R0+URZ+0xa0], R2 ;  /* 0x0000a002000085a7 */ /* 0x000f2400080010ff */
[----:B----4-:R-:W-:Y:S05]  /*9fc0*/  @!P0 BRA `(.L_x_102) ;  /* 0xfffffffc00f08947 */ /* 0x010fea000383ffff */
[----:B------:R-:W-:Y:S05]  /*9fd0*/  BRA `(.L_x_198) ;  /* 0xffffffb400147947 */ /* 0x000fea000383ffff */
.L_x_113:
[----:B-1----:R-:W-:Y:S04]  /*9fe0*/  MOV R2, UR48 ;  /* 0x0000003000027c02 */ /* 0x002fe80008000f00 */
[----:B------:R1:W3:Y:S03]  /*9ff0*/  SYNCS.PHASECHK.TRANS64.TRYWAIT P1, [R2+URZ+0x50], R3 ;  /* 0x00005003020075a7 */ /* 0x0002e600080211ff */
[----:B---3--:R-:W-:Y:S05]  /*a000*/  @!P1 NANOSLEEP.SYNCS 0x989680 ;  /* 0x009896800000995d */ /* 0x008fea0003900000 */
[----:B------:R-:W3:Y:S02]  /*a010*/  @!P1 SYNCS.PHASECHK.TRANS64 P1, [R2+URZ+0x50], R3 ;  /* 0x00005003020095a7 */ /* 0x000ee400080210ff */
[----:B---3--:R-:W-:Y:S05]  /*a020*/  @!P1 BRA `(.L_x_113) ;  /* 0xfffffffc00ec9947 */ /* 0x008fea000383ffff */
[----:B------:R-:W-:Y:S05]  /*a030*/  BRA `(.L_x_112) ;  /* 0xffffffc000207947 */ /* 0x000fea000383ffff */
.L_x_115:
[----:B-1----:R1:W4:Y:S02]  /*a040*/  SYNCS.PHASECHK.TRANS64.TRYWAIT P0, [R112+URZ+0xc0], R0 ;  /* 0x0000c000700075a7 */ /* 0x00232400080011ff */
[----:B----4-:R-:W-:Y:S05]  /*a050*/  @!P0 NANOSLEEP.SYNCS 0x989680 ;  /* 0x009896800000895d */ /* 0x010fea0003900000 */
[----:B------:R-:W4:Y:S02]  /*a060*/  @!P0 SYNCS.PHASECHK.TRANS64 P0, [R112+URZ+0xc0], R0 ;  /* 0x0000c000700085a7 */ /* 0x000f2400080010ff */
[----:B----4-:R-:W-:Y:S05]  /*a070*/  @!P0 BRA `(.L_x_115) ;  /* 0xfffffffc00f08947 */ /* 0x010fea000383ffff */
[----:B------:R-:W-:Y:S05]  /*a080*/  BRA `(.L_x_114) ;  /* 0xffffffc000487947 */ /* 0x000fea000383ffff */
.L_x_124:
[----:B--2---:R2:W4:Y:S02]  /*a090*/  SYNCS.PHASECHK.TRANS64.TRYWAIT P0, [R2+URZ+0x50], R0 ;  /* 0x00005000020075a7 */ /* 0x00452400080011ff */
[----:B----4-:R-:W-:Y:S05]  /*a0a0*/  @!P0 NANOSLEEP.SYNCS 0x989680 ;  /* 0x009896800000895d */ /* 0x010fea0003900000 */
[----:B------:R-:W4:Y:S02]  /*a0b0*/  @!P0 SYNCS.PHASECHK.TRANS64 P0, [R2+URZ+0x50], R0 ;  /* 0x00005000020085a7 */ /* 0x000f2400080010ff */
[----:B----4-:R-:W-:Y:S05]  /*a0c0*/  @!P0 BRA `(.L_x_124) ;  /* 0xfffffffc00f08947 */ /* 0x010fea000383ffff */
[----:B------:R-:W-:Y:S05]  /*a0d0*/  BRA `(.L_x_123) ;  /* 0xffffffcc00247947 */ /* 0x000fea000383ffff */
.L_x_132:
[----:B--2---:R2:W4:Y:S02]  /*a0e0*/  SYNCS.PHASECHK.TRANS64.TRYWAIT P0, [R0+URZ+0x50], R6 ;  /* 0x00005006000075a7 */ /* 0x00452400080011ff */
[----:B----4-:R-:W-:Y:S05]  /*a0f0*/  @!P0 NANOSLEEP.SYNCS 0x989680 ;  /* 0x009896800000895d */ /* 0x010fea0003900000 */
[----:B------:R-:W4:Y:S02]  /*a100*/  @!P0 SYNCS.PHASECHK.TRANS64 P0, [R0+URZ+0x50], R6 ;  /* 0x00005006000085a7 */ /* 0x000f2400080010ff */
[----:B----4-:R-:W-:Y:S05]  /*a110*/  @!P0 BRA `(.L_x_132) ;  /* 0xfffffffc00f08947 */ /* 0x010fea000383ffff */
[----:B------:R-:W-:Y:S05]  /*a120*/  BRA `(.L_x_131) ;  /* 0xffffffd800247947 */ /* 0x000fea000383ffff */
.L_x_140:
[----:B--2---:R2:W4:Y:S02]  /*a130*/  SYNCS.PHASECHK.TRANS64.TRYWAIT P0, [R0+URZ+0x50], R5 ;  /* 0x00005005000075a7 */ /* 0x00452400080011ff */
[----:B----4-:R-:W-:Y:S05]  /*a140*/  @!P0 NANOSLEEP.SYNCS 0x989680 ;  /* 0x009896800000895d */ /* 0x010fea0003900000 */
[----:B------:R-:W4:Y:S02]  /*a150*/  @!P0 SYNCS.PHASECHK.TRANS64 P0, [R0+URZ+0x50], R5 ;  /* 0x00005005000085a7 */ /* 0x000f2400080010ff */
[----:B----4-:R-:W-:Y:S05]  /*a160*/  @!P0 BRA `(.L_x_140) ;  /* 0xfffffffc00f08947 */ /* 0x010fea000383ffff */
[----:B------:R-:W-:Y:S05]  /*a170*/  BRA `(.L_x_139) ;  /* 0xffffffe400247947 */ /* 0x000fea000383ffff */
        .weak           $__internal_0_$__cuda_sm10x_tcgen05_guardrail_trap_col_being_dealloced_not_returned_by_alloc
        .type           $__internal_0_$__cuda_sm10x_tcgen05_guardrail_trap_col_being_dealloced_not_returned_by_alloc,@function
        .size           $__internal_0_$__cuda_sm10x_tcgen05_guardrail_trap_col_being_dealloced_not_returned_by_alloc,($__internal_1_$__cuda_sm10x_tcgen05_guardrail_trap_phase_invalid_during_alloc - $__internal_0_$__cuda_sm10x_tcgen05_guardrail_trap_col_being_dealloced_not_returned_by_alloc)
$__internal_0_$__cuda_sm10x_tcgen05_guardrail_trap_col_being_dealloced_not_returned_by_alloc:
[----:B------:R-:W-:Y:S05]  /*a180*/  BPT.TRAP 0x1 ;  /* 0x000000040000795c */ /* 0x000fea0000300000 */
[----:B------:R-:W-:-:S04]  /*a190*/  HFMA2 R3, -RZ, RZ, 0, 0 ;  /* 0x00000000ff037431 */ /* 0x000fc800000001ff */
[----:B------:R-:W-:Y:S05]  /*a1a0*/  RET.REL.NODEC R2 `(_ZN7cutlass13device_kernelINS_4gemm6kernel13GemmUniversalIN4cute5tupleIJiiiiEEENS1_10collective13CollectiveMmaINS1_35MainloopSm100TmaUmmaWarpSpecializedILi5ELi2ELi4ENS5_IJNS4_1CILi2EEENSA_ILi1EEESC_EEEEENS5_IJNSA_ILi256EEENSA_ILi128EEENSA_ILi32EEEEEENS_6half_tENS5_IJlSC_lEEESJ_SK_NS4_8TiledMMAINS4_8MMA_AtomIJNS4_26SM100_MMA_F16BF16_2x1SM_SSISJ_SJ_fLi256ELi128ELNS4_4UMMA5MajorE0ELSP_0ELNSO_7ScaleInE0ELSQ_0EEEEEENS4_6LayoutINS5_IJSC_SC_SC_EEENS5_IJNSA_ILi0EEESV_SV_EEEEENS5_IJNS4_10UnderscoreESY_SY_EEEEENS4_18SM100_TMA_2SM_LOADENS4_14ComposedLayoutINS4_7SwizzleILi2ELi4ELi3EEENS4_18smem_ptr_flag_bitsILi16EEENST_INS5_IJNSA_ILi8EEESH_EEENS5_IJSH_SC_EEEEEEEvNS4_8identityES11_S1B_vS1C_EENS_8epilogue10collective18CollectiveEpilogueINS1E_23Sm100TmaWarpSpecializedILi4ELi2ELi32ELb1ELb0EEEJNS5_IJSG_SG_SH_EEENS5_IJNST_ISG_SC_EENST_ISH_SC_EEEEESJ_SK_SJ_SK_NS1E_6fusion15FusionCallbacksIS1I_NS1N_17LinearCombinationISJ_fSJ_fLNS_15FloatRoundStyleE2EEES1J_S1M_JEEENS4_5SM1004TMEM4LOAD26SM100_TMEM_LOAD_32dp32b32xENS4_13SM90_TMA_LOADES1B_NS4_39AutoVectorizingCopyWithAssumedAlignmentILi128EEENS4_14SM90_TMA_STOREES1B_S1Z_S1Z_EEEvvEEEEvNT_6ParamsE) ;  /* 0xffffff5c02947950 */ /* 0x000fea0003c3ffff */
        .weak           $__internal_1_$__cuda_sm10x_tcgen05_guardrail_trap_phase_invalid_during_alloc
        .type           $__internal_1_$__cuda_sm10x_tcgen05_guardrail_trap_phase_invalid_during_alloc,@function
        .size           $__internal_1_$__cuda_sm10x_tcgen05_guardrail_trap_phase_invalid_during_alloc,($__internal_2_$__cuda_sm10x_tcgen05_guardrail_trap_unallocated_columns_being_dealloced - $__internal_1_$__cuda_sm10x_tcgen05_guardrail_trap_phase_invalid_during_alloc)
$__internal_1_$__cuda_sm10x_tcgen05_guardrail_trap_phase_invalid_during_alloc:
[----:B------:R-:W-:Y:S05]  /*a1b0*/  BPT.TRAP 0x1 ;  /* 0x000000040000795c */ /* 0x000fea0000300000 */
[----:B------:R-:W-:-:S04]  /*a1c0*/  MOV R3, 0x0 ;  /* 0x0000000000037802 */ /* 0x000fc80000000f00 */
[----:B------:R-:W-:Y:S05]  /*a1d0*/  RET.REL.NODEC R2 `(_ZN7cutlass13device_kernelINS_4gemm6kernel13GemmUniversalIN4cute5tupleIJiiiiEEENS1_10collective13CollectiveMmaINS1_35MainloopSm100TmaUmmaWarpSpecializedILi5ELi2ELi4ENS5_IJNS4_1CILi2EEENSA_ILi1EEESC_EEEEENS5_IJNSA_ILi256EEENSA_ILi128EEENSA_ILi32EEEEEENS_6half_tENS5_IJlSC_lEEESJ_SK_NS4_8TiledMMAINS4_8MMA_AtomIJNS4_26SM100_MMA_F16BF16_2x1SM_SSISJ_SJ_fLi256ELi128ELNS4_4UMMA5MajorE0ELSP_0ELNSO_7ScaleInE0ELSQ_0EEEEEENS4_6LayoutINS5_IJSC_SC_SC_EEENS5_IJNSA_ILi0EEESV_SV_EEEEENS5_IJNS4_10UnderscoreESY_SY_EEEEENS4_18SM100_TMA_2SM_LOADENS4_14ComposedLayoutINS4_7SwizzleILi2ELi4ELi3EEENS4_18smem_ptr_flag_bitsILi16EEENST_INS5_IJNSA_ILi8EEESH_EEENS5_IJSH_SC_EEEEEEEvNS4_8identityES11_S1B_vS1C_EENS_8epilogue10collective18CollectiveEpilogueINS1E_23Sm100TmaWarpSpecializedILi4ELi2ELi32ELb1ELb0EEEJNS5_IJSG_SG_SH_EEENS5_IJNST_ISG_SC_EENST_ISH_SC_EEEEESJ_SK_SJ_SK_NS1E_6fusion15FusionCallbacksIS1I_NS1N_17LinearCombinationISJ_fSJ_fLNS_15FloatRoundStyleE2EEES1J_S1M_JEEENS4_5SM1004TMEM4LOAD26SM100_TMEM_LOAD_32dp32b32xENS4_13SM90_TMA_LOADES1B_NS4_39AutoVectorizingCopyWithAssumedAlignmentILi128EEENS4_14SM90_TMA_STOREES1B_S1Z_S1Z_EEEvvEEEEvNT_6ParamsE) ;  /* 0xffffff5c02887950 */ /* 0x000fea0003c3ffff */
        .weak           $__internal_2_$__cuda_sm10x_tcgen05_guardrail_trap_unallocated_columns_being_dealloced
        .type           $__internal_2_$__cuda_sm10x_tcgen05_guardrail_trap_unallocated_columns_being_dealloced,@function
        .size           $__internal_2_$__cuda_sm10x_tcgen05_guardrail_trap_unallocated_columns_being_dealloced,(.L_x_200 - $__internal_2_$__cuda_sm10x_tcgen05_guardrail_trap_unallocated_columns_being_dealloced)
$__internal_2_$__cuda_sm10x_tcgen05_guardrail_trap_unallocated_columns_being_dealloced:
[----:B------:R-:W-:Y:S05]  /*a1e0*/  BPT.TRAP 0x1 ;  /* 0x000000040000795c */ /* 0x000fea0000300000 */
[----:B------:R-:W-:-:S04]  /*a1f0*/  HFMA2 R3, -RZ, RZ, 0, 0 ;  /* 0x00000000ff037431 */ /* 0x000fc800000001ff */
[----:B------:R-:W-:Y:S05]  /*a200*/  RET.REL.NODEC R2 `(_ZN7cutlass13device_kernelINS_4gemm6kernel13GemmUniversalIN4cute5tupleIJiiiiEEENS1_10collective13CollectiveMmaINS1_35MainloopSm100TmaUmmaWarpSpecializedILi5ELi2ELi4ENS5_IJNS4_1CILi2EEENSA_ILi1EEESC_EEEEENS5_IJNSA_ILi256EEENSA_ILi128EEENSA_ILi32EEEEEENS_6half_tENS5_IJlSC_lEEESJ_SK_NS4_8TiledMMAINS4_8MMA_AtomIJNS4_26SM100_MMA_F16BF16_2x1SM_SSISJ_SJ_fLi256ELi128ELNS4_4UMMA5MajorE0ELSP_0ELNSO_7ScaleInE0ELSQ_0EEEEEENS4_6LayoutINS5_IJSC_SC_SC_EEENS5_IJNSA_ILi0EEESV_SV_EEEEENS5_IJNS4_10UnderscoreESY_SY_EEEEENS4_18SM100_TMA_2SM_LOADENS4_14ComposedLayoutINS4_7SwizzleILi2ELi4ELi3EEENS4_18smem_ptr_flag_bitsILi16EEENST_INS5_IJNSA_ILi8EEESH_EEENS5_IJSH_SC_EEEEEEEvNS4_8identityES11_S1B_vS1C_EENS_8epilogue10collective18CollectiveEpilogueINS1E_23Sm100TmaWarpSpecializedILi4ELi2ELi32ELb1ELb0EEEJNS5_IJSG_SG_SH_EEENS5_IJNST_ISG_SC_EENST_ISH_SC_EEEEESJ_SK_SJ_SK_NS1E_6fusion15FusionCallbacksIS1I_NS1N_17LinearCombinationISJ_fSJ_fLNS_15FloatRoundStyleE2EEES1J_S1M_JEEENS4_5SM1004TMEM4LOAD26SM100_TMEM_LOAD_32dp32b32xENS4_13SM90_TMA_LOADES1B_NS4_39AutoVectorizingCopyWithAssumedAlignmentILi128EEENS4_14SM90_TMA_STOREES1B_S1Z_S1Z_EEEvvEEEEvNT_6ParamsE) ;  /* 0xffffff5c027c7950 */ /* 0x000fea0003c3ffff */
.L_x_199:
[----:B------:R-:W-:-:S00]  /*a210*/  BRA `(.L_x_199) ;  /* 0xfffffffc00fc7947 */ /* 0x000fc0000383ffff */
[----:B------:R-:W-:-:S00]  /*a220*/  NOP ;  /* 0x0000000000007918 */ /* 0x000fc00000000000 */
        /* <DEDUP_REMOVED lines=13> */
.L_x_200:


//--------------------- .nv.global.init           --------------------------
	.section	.nv.global.init,"aw",@progbits
.nv.global.init:
	.type		$str$27,@object
	.size		$str$27,($str$28 - $str$27)
$str$27:
        /*0000*/ 	.byte	0x28, 0x61, 0x64, 0x64, 0x72, 0x65, 0x73, 0x73, 0x20, 0x26, 0x20, 0x6d, 0x61, 0x73, 0x6b, 0x29
        /*0010*/ 	.byte	0x20, 0x3d, 0x3d, 0x20, 0x30, 0x00
	.type		$str$28,@object
	.size		$str$28,($str$26 - $str$28)
$str$28:
        /*0016*/ 	.byte	0x2f, 0x74, 0x6d, 0x70, 0x2f, 0x63, 0x75, 0x74, 0x6c, 0x61, 0x73, 0x73, 0x5f, 0x73, 0x77, 0x65
        /*0026*/ 	.byte	0x65, 0x70, 0x5f, 0x73, 0x72, 0x63, 0x2f, 0x69, 0x6e, 0x63, 0x6c, 0x75, 0x64, 0x65, 0x2f, 0x63
        /*0036*/ 	.byte	0x75, 0x74, 0x65, 0x2f, 0x70, 0x6f, 0x69, 0x6e, 0x74, 0x65, 0x72, 0x5f, 0x66, 0x6c, 0x61, 0x67
        /*0046*/ 	.byte	0x67, 0x65, 0x64, 0x2e, 0x68, 0x70, 0x70, 0x00
	.type		$str$26,@object
	.size		$str$26,($str$25 - $str$26)
$str$26:
        /*004e*/ 	.byte	0x2f, 0x74, 0x6d, 0x70, 0x2f, 0x63, 0x75, 0x74, 0x6c, 0x61, 0x73, 0x73, 0x5f, 0x73, 0x77, 0x65
        /*005e*/ 	.byte	0x65, 0x70, 0x5f, 0x73, 0x72, 0x63, 0x2f, 0x69, 0x6e, 0x63, 0x6c, 0x75, 0x64, 0x65, 0x2f, 0x63
        /*006e*/ 	.byte	0x75, 0x74, 0x65, 0x2f, 0x61, 0x74, 0x6f, 0x6d, 0x2f, 0x63, 0x6f, 0x70, 0x79, 0x5f, 0x74, 0x72
        /*007e*/ 	.byte	0x61, 0x69, 0x74, 0x73, 0x5f, 0x73, 0x6d, 0x31, 0x30, 0x30, 0x2e, 0x68, 0x70, 0x70, 0x00
	.type		$str$25,@object
	.size		$str$25,(__unnamed_1 - $str$25)
$str$25:
        /*008d*/ 	.byte	0x28, 0x28, 0x75, 0x69, 0x6e, 0x74, 0x33, 0x32, 0x5f, 0x74, 0x28, 0x74, 0x68, 0x72, 0x65, 0x61
        /*009d*/ 	.byte	0x64, 0x49, 0x64, 0x78, 0x2e, 0x78, 0x29, 0x20, 0x2f, 0x20, 0x33, 0x32, 0x29, 0x20, 0x25, 0x20
        /*00ad*/ 	.byte	0x34, 0x29, 0x20, 0x3d, 0x3d, 0x20, 0x28, 0x28, 0x28, 0x74, 0x6d, 0x65, 0x6d, 0x5f, 0x61, 0x64
        /*00bd*/ 	.byte	0x64, 0x72, 0x20, 0x3e, 0x3e, 0x20, 0x31, 0x36, 0x29, 0x20, 0x2f, 0x20, 0x33, 0x32, 0x29, 0x20
        /*00cd*/ 	.byte	0x25, 0x20, 0x34, 0x29, 0x00
	.type		__unnamed_1,@object
	.size		__unnamed_1,(__unnamed_2 - __unnamed_1)
__unnamed_1:
        /*00d2*/ 	.byte	0x61, 0x75, 0x74, 0x6f, 0x20, 0x63, 0x75, 0x74, 0x65, 0x3a, 0x3a, 0x61, 0x73, 0x5f, 0x70, 0x6f
        /* <DEDUP_REMOVED lines=24> */
        /*0262*/ 	.byte	0x3e, 0x3e, 0x3e, 0x3e, 0x5d, 0x00
	.type		__unnamed_2,@object
	.size		__unnamed_2,(.L_2 - __unnamed_2)
__unnamed_2:
        /* <DEDUP_REMOVED lines=42> */
        /*0508*/ 	.byte	0x3e, 0x3e, 0x5d, 0x00
.L_2:


//--------------------- .nv.shared._ZN7cutlass13device_kernelINS_4gemm6kernel13GemmUniversalIN4cute5tupleIJiiiiEEENS1_10collective13CollectiveMmaINS1_35MainloopSm100TmaUmmaWarpSpecializedILi5ELi2ELi4ENS5_IJNS4_1CILi2EEENSA_ILi1EEESC_EEEEENS5_IJNSA_ILi256EEENSA_ILi128EEENSA_ILi32EEEEEENS_6half_tENS5_IJlSC_lEEESJ_SK_NS4_8TiledMMAINS4_8MMA_AtomIJNS4_26SM100_MMA_F16BF16_2x1SM_SSISJ_SJ_fLi256ELi128ELNS4_4UMMA5MajorE0ELSP_0ELNSO_7ScaleInE0ELSQ_0EEEEEENS4_6LayoutINS5_IJSC_SC_SC_EEENS5_IJNSA_ILi0EEESV_SV_EEEEENS5_IJNS4_10UnderscoreESY_SY_EEEEENS4_18SM100_TMA_2SM_LOADENS4_14ComposedLayoutINS4_7SwizzleILi2ELi4ELi3EEENS4_18smem_ptr_flag_bitsILi16EEENST_INS5_IJNSA_ILi8EEESH_EEENS5_IJSH_SC_EEEEEEEvNS4_8identityES11_S1B_vS1C_EENS_8epilogue10collective18CollectiveEpilogueINS1E_23Sm100TmaWarpSpecializedILi4ELi2ELi32ELb1ELb0EEEJNS5_IJSG_SG_SH_EEENS5_IJNST_ISG_SC_EENST_ISH_SC_EEEEESJ_SK_SJ_SK_NS1E_6fusion15FusionCallbacksIS1I_NS1N_17LinearCombinationISJ_fSJ_fLNS_15FloatRoundStyleE2EEES1J_S1M_JEEENS4_5SM1004TMEM4LOAD26SM100_TMEM_LOAD_32dp32b32xENS4_13SM90_TMA_LOADES1B_NS4_39AutoVectorizingCopyWithAssumedAlignmentILi128EEENS4_14SM90_TMA_STOREES1B_S1Z_S1Z_EEEvvEEEEvNT_6ParamsE --------------------------
	.section	.nv.shared._ZN7cutlass13device_kernelINS_4gemm6kernel13GemmUniversalIN4cute5tupleIJiiiiEEENS1_10collective13CollectiveMmaINS1_35MainloopSm100TmaUmmaWarpSpecializedILi5ELi2ELi4ENS5_IJNS4_1CILi2EEENSA_ILi1EEESC_EEEEENS5_IJNSA_ILi256EEENSA_ILi128EEENSA_ILi32EEEEEENS_6half_tENS5_IJlSC_lEEESJ_SK_NS4_8TiledMMAINS4_8MMA_AtomIJNS4_26SM100_MMA_F16BF16_2x1SM_SSISJ_SJ_fLi256ELi128ELNS4_4UMMA5MajorE0ELSP_0ELNSO_7ScaleInE0ELSQ_0EEEEEENS4_6LayoutINS5_IJSC_SC_SC_EEENS5_IJNSA_ILi0EEESV_SV_EEEEENS5_IJNS4_10UnderscoreESY_SY_EEEEENS4_18SM100_TMA_2SM_LOADENS4_14ComposedLayoutINS4_7SwizzleILi2ELi4ELi3EEENS4_18smem_ptr_flag_bitsILi16EEENST_INS5_IJNSA_ILi8EEESH_EEENS5_IJSH_SC_EEEEEEEvNS4_8identityES11_S1B_vS1C_EENS_8epilogue10collective18CollectiveEpilogueINS1E_23Sm100TmaWarpSpecializedILi4ELi2ELi32ELb1ELb0EEEJNS5_IJSG_SG_SH_EEENS5_IJNST_ISG_SC_EENST_ISH_SC_EEEEESJ_SK_SJ_SK_NS1E_6fusion15FusionCallbacksIS1I_NS1N_17LinearCombinationISJ_fSJ_fLNS_15FloatRoundStyleE2EEES1J_S1M_JEEENS4_5SM1004TMEM4LOAD26SM100_TMEM_LOAD_32dp32b32xENS4_13SM90_TMA_LOADES1B_NS4_39AutoVectorizingCopyWithAssumedAlignmentILi128EEENS4_14SM90_TMA_STOREES1B_S1Z_S1Z_EEEvvEEEEvNT_6ParamsE,"aw",@nobits
	.sectionflags	@""
	.align	16
	.zero		1024


//--------------------- .nv.shared.reserved.0     --------------------------
	.section	.nv.shared.reserved.0,"aw",@nobits
	.weak		__nv_reservedSMEM_offset_0_alias
	.size		__nv_reservedSMEM_offset_0_alias, 0, 64
	.other		__nv_reservedSMEM_offset_0_alias,@"STO_CUDA_RESERVED_SHARED STV_DEFAULT"
__nv_reservedSMEM_offset_0_alias:
	.zero		0
.nv.shared.reserved.0:
	.zero		64
	.weak		__nv_reservedSMEM_tcgen05_partition
	.type		__nv_reservedSMEM_tcgen05_partition,@object
	.size		__nv_reservedSMEM_tcgen05_partition,(.L_0 - __nv_reservedSMEM_tcgen05_partition)
__nv_reservedSMEM_tcgen05_partition:
	.zero		32
.L_0:


//--------------------- .nv.global                --------------------------
	.section	.nv.global,"aw",@nobits
.nv.global:
	.type		_ZN39_INTERNAL_a44ee15b_4_k_cu_2c708ab3_71304cute1_E,@object
	.size		_ZN39_INTERNAL_a44ee15b_4_k_cu_2c708ab3_71304cute1_E,(_ZN39_INTERNAL_a44ee15b_4_k_cu_2c708ab3_71304cuda3std3__45__cpo6cbeginE - _ZN39_INTERNAL_a44ee15b_4_k_cu_2c708ab3_71304cute1_E)
_ZN39_INTERNAL_a44ee15b_4_k_cu_2c708ab3_71304cute1_E:
	.zero		1
	.type		_ZN39_INTERNAL_a44ee15b_4_k_cu_2c708ab3_71304cuda3std3__45__cpo6cbeginE,@object
	.size		_ZN39_INTERNAL_a44ee15b_4_k_cu_2c708ab3_71304cuda3std3__45__cpo6cbeginE,(_ZN39_INTERNAL_a44ee15b_4_k_cu_2c708ab3_71304cuda3std3__48in_placeE - _ZN39_INTERNAL_a44ee15b_4_k_cu_2c708ab3_71304cuda3std3__45__cpo6cbeginE)
_ZN39_INTERNAL_a44ee15b_4_k_cu_2c708ab3_71304cuda3std3__45__cpo6cbeginE:
	.zero		1
	.type		_ZN39_INTERNAL_a44ee15b_4_k_cu_2c708ab3_71304cuda3std3__48in_placeE,@object
	.size		_ZN39_INTERNAL_a44ee15b_4_k_cu_2c708ab3_71304cuda3std3__48in_placeE,(_ZN39_INTERNAL_a44ee15b_4_k_cu_2c708ab3_71304cuda3std6ranges3__45__cpo9iter_moveE - _ZN39_INTERNAL_a44ee15b_4_k_cu_2c708ab3_71304cuda3std3__48in_placeE)
_ZN39_INTERNAL_a44ee15b_4_k_cu_2c708ab3_71304cuda3std3__48in_placeE:
	.zero		1
	.type		_ZN39_INTERNAL_a44ee15b_4_k_cu_2c708ab3_71304cuda3std6ranges3__45__cpo9iter_moveE,@object
	.size		_ZN39_INTERNAL_a44ee15b_4_k_cu_2c708ab3_71304cuda3std6ranges3__45__cpo9iter_moveE,(_ZN39_INTERNAL_a44ee15b_4_k_cu_2c708ab3_71304cuda3std3__45__cpo5beginE - _ZN39_INTERNAL_a44ee15b_4_k_cu_2c708ab3_71304cuda3std6ranges3__45__cpo9iter_moveE)
_ZN39_INTERNAL_a44ee15b_4_k_cu_2c708ab3_71304cuda3std6ranges3__45__cpo9iter_moveE:
	.zero		1
	.type		_ZN39_INTERNAL_a44ee15b_4_k_cu_2c708ab3_71304cuda3std3__45__cpo5beginE,@object
	.size		_ZN39_INTERNAL_a44ee15b_4_k_cu_2c708ab3_71304cuda3std3__45__cpo5beginE,(_ZN39_INTERNAL_a44ee15b_4_k_cu_2c708ab3_71304cuda3std3__441_GLOBAL__N__a44ee15b_4_k_cu_2c708ab3_71306ignoreE - _ZN39_INTERNAL_a44ee15b_4_k_cu_2c708ab3_71304cuda3std3__45__cpo5beginE)
_ZN39_INTERNAL_a44ee15b_4_k_cu_2c708ab3_71304cuda3std3__45__cpo5beginE:
	.zero		1
	.type		_ZN39_INTERNAL_a44ee15b_4_k_cu_2c708ab3_71304cuda3std3__441_GLOBAL__N__a44ee15b_4_k_cu_2c708ab3_71306ignoreE,@object
	.size		_ZN39_INTERNAL_a44ee15b_4_k_cu_2c708ab3_71304cuda3std3__441_GLOBAL__N__a44ee15b_4_k_cu_2c708ab3_71306ignoreE,(_ZN39_INTERNAL_a44ee15b_4_k_cu_2c708ab3_71304cute7productE - _ZN39_INTERNAL_a44ee15b_4_k_cu_2c708ab3_71304cuda3std3__441_GLOBAL__N__a44ee15b_4_k_cu_2c708ab3_71306ignoreE)
_ZN39_INTERNAL_a44ee15b_4_k_cu_2c708ab3_71304cuda3std3__441_GLOBAL__N__a44ee15b_4_k_cu_2c708ab3_71306ignoreE:
	.zero		1
	.type		_ZN39_INTERNAL_a44ee15b_4_k_cu_2c708ab3_71304cute7productE,@object
	.size		_ZN39_INTERNAL_a44ee15b_4_k_cu_2c708ab3_71304cute7productE,(_ZN39_INTERNAL_a44ee15b_4_k_cu_2c708ab3_71304cuda3std3__45__cpo3endE - _ZN39_INTERNAL_a44ee15b_4_k_cu_2c708ab3_71304cute7productE)
_ZN39_INTERNAL_a44ee15b_4_k_cu_2c708ab3_71304cute7productE:
	.zero		1
	.type		_ZN39_INTERNAL_a44ee15b_4_k_cu_2c708ab3_71304cuda3std3__45__cpo3endE,@object
	.size		_ZN39_INTERNAL_a44ee15b_4_k_cu_2c708ab3_71304cuda3std3__45__cpo3endE,(_ZN39_INTERNAL_a44ee15b_4_k_cu_2c708ab3_71304cuda3std3__419piecewise_constructE - _ZN39_INTERNAL_a44ee15b_4_k_cu_2c708ab3_71304cuda3std3__45__cpo3endE)
_ZN39_INTERNAL_a44ee15b_4_k_cu_2c708ab3_71304cuda3std3__45__cpo3endE:
	.zero		1
	.type		_ZN39_INTERNAL_a44ee15b_4_k_cu_2c708ab3_71304cuda3std3__419piecewise_constructE,@object
	.size		_ZN39_INTERNAL_a44ee15b_4_k_cu_2c708ab3_71304cuda3std3__419piecewise_constructE,(_ZN39_INTERNAL_a44ee15b_4_k_cu_2c708ab3_71304cuda3std3__45__cpo4cendE - _ZN39_INTERNAL_a44ee15b_4_k_cu_2c708ab3_71304cuda3std3__419piecewise_constructE)
_ZN39_INTERNAL_a44ee15b_4_k_cu_2c708ab3_71304cuda3std3__419piecewise_constructE:
	.zero		1
	.type		_ZN39_INTERNAL_a44ee15b_4_k_cu_2c708ab3_71304cuda3std3__45__cpo4cendE,@object
	.size		_ZN39_INTERNAL_a44ee15b_4_k_cu_2c708ab3_71304cuda3std3__45__cpo4cendE,(_ZN39_INTERNAL_a44ee15b_4_k_cu_2c708ab3_71304cuda3std6ranges3__45__cpo4swapE - _ZN39_INTERNAL_a44ee15b_4_k_cu_2c708ab3_71304cuda3std3__45__cpo4cendE)
_ZN39_INTERNAL_a44ee15b_4_k_cu_2c708ab3_71304cuda3std3__45__cpo4cendE:
	.zero		1
	.type		_ZN39_INTERNAL_a44ee15b_4_k_cu_2c708ab3_71304cuda3std6ranges3__45__cpo4swapE,@object
	.size		_ZN39_INTERNAL_a44ee15b_4_k_cu_2c708ab3_71304cuda3std6ranges3__45__cpo4swapE,(.L_10 - _ZN39_INTERNAL_a44ee15b_4_k_cu_2c708ab3_71304cuda3std6ranges3__45__cpo4swapE)
_ZN39_INTERNAL_a44ee15b_4_k_cu_2c708ab3_71304cuda3std6ranges3__45__cpo4swapE:
	.zero		1
.L_10:


//--------------------- .nv.constant0._ZN7cutlass13device_kernelINS_4gemm6kernel13GemmUniversalIN4cute5tupleIJiiiiEEENS1_10collective13CollectiveMmaINS1_35MainloopSm100TmaUmmaWarpSpecializedILi5ELi2ELi4ENS5_IJNS4_1CILi2EEENSA_ILi1EEESC_EEEEENS5_IJNSA_ILi256EEENSA_ILi128EEENSA_ILi32EEEEEENS_6half_tENS5_IJlSC_lEEESJ_SK_NS4_8TiledMMAINS4_8MMA_AtomIJNS4_26SM100_MMA_F16BF16_2x1SM_SSISJ_SJ_fLi256ELi128ELNS4_4UMMA5MajorE0ELSP_0ELNSO_7ScaleInE0ELSQ_0EEEEEENS4_6LayoutINS5_IJSC_SC_SC_EEENS5_IJNSA_ILi0EEESV_SV_EEEEENS5_IJNS4_10UnderscoreESY_SY_EEEEENS4_18SM100_TMA_2SM_LOADENS4_14ComposedLayoutINS4_7SwizzleILi2ELi4ELi3EEENS4_18smem_ptr_flag_bitsILi16EEENST_INS5_IJNSA_ILi8EEESH_EEENS5_IJSH_SC_EEEEEEEvNS4_8identityES11_S1B_vS1C_EENS_8epilogue10collective18CollectiveEpilogueINS1E_23Sm100TmaWarpSpecializedILi4ELi2ELi32ELb1ELb0EEEJNS5_IJSG_SG_SH_EEENS5_IJNST_ISG_SC_EENST_ISH_SC_EEEEESJ_SK_SJ_SK_NS1E_6fusion15FusionCallbacksIS1I_NS1N_17LinearCombinationISJ_fSJ_fLNS_15FloatRoundStyleE2EEES1J_S1M_JEEENS4_5SM1004TMEM4LOAD26SM100_TMEM_LOAD_32dp32b32xENS4_13SM90_TMA_LOADES1B_NS4_39AutoVectorizingCopyWithAssumedAlignmentILi128EEENS4_14SM90_TMA_STOREES1B_S1Z_S1Z_EEEvvEEEEvNT_6ParamsE --------------------------
	.section	.nv.constant0._ZN7cutlass13device_kernelINS_4gemm6kernel13GemmUniversalIN4cute5tupleIJiiiiEEENS1_10collective13CollectiveMmaINS1_35MainloopSm100TmaUmmaWarpSpecializedILi5ELi2ELi4ENS5_IJNS4_1CILi2EEENSA_ILi1EEESC_EEEEENS5_IJNSA_ILi256EEENSA_ILi128EEENSA_ILi32EEEEEENS_6half_tENS5_IJlSC_lEEESJ_SK_NS4_8TiledMMAINS4_8MMA_AtomIJNS4_26SM100_MMA_F16BF16_2x1SM_SSISJ_SJ_fLi256ELi128ELNS4_4UMMA5MajorE0ELSP_0ELNSO_7ScaleInE0ELSQ_0EEEEEENS4_6LayoutINS5_IJSC_SC_SC_EEENS5_IJNSA_ILi0EEESV_SV_EEEEENS5_IJNS4_10UnderscoreESY_SY_EEEEENS4_18SM100_TMA_2SM_LOADENS4_14ComposedLayoutINS4_7SwizzleILi2ELi4ELi3EEENS4_18smem_ptr_flag_bitsILi16EEENST_INS5_IJNSA_ILi8EEESH_EEENS5_IJSH_SC_EEEEEEEvNS4_8identityES11_S1B_vS1C_EENS_8epilogue10collective18CollectiveEpilogueINS1E_23Sm100TmaWarpSpecializedILi4ELi2ELi32ELb1ELb0EEEJNS5_IJSG_SG_SH_EEENS5_IJNST_ISG_SC_EENST_ISH_SC_EEEEESJ_SK_SJ_SK_NS1E_6fusion15FusionCallbacksIS1I_NS1N_17LinearCombinationISJ_fSJ_fLNS_15FloatRoundStyleE2EEES1J_S1M_JEEENS4_5SM1004TMEM4LOAD26SM100_TMEM_LOAD_32dp32b32xENS4_13SM90_TMA_LOADES1B_NS4_39AutoVectorizingCopyWithAssumedAlignmentILi128EEENS4_14SM90_TMA_STOREES1B_S1Z_S1Z_EEEvvEEEEvNT_6ParamsE,"a",@progbits
	.sectionflags	@""
	.align	4
.nv.constant0._ZN7cutlass13device_kernelINS_4gemm6kernel13GemmUniversalIN4cute5tupleIJiiiiEEENS1_10collective13CollectiveMmaINS1_35MainloopSm100TmaUmmaWarpSpecializedILi5ELi2ELi4ENS5_IJNS4_1CILi2EEENSA_ILi1EEESC_EEEEENS5_IJNSA_ILi256EEENSA_ILi128EEENSA_ILi32EEEEEENS_6half_tENS5_IJlSC_lEEESJ_SK_NS4_8TiledMMAINS4_8MMA_AtomIJNS4_26SM100_MMA_F16BF16_2x1SM_SSISJ_SJ_fLi256ELi128ELNS4_4UMMA5MajorE0ELSP_0ELNSO_7ScaleInE0ELSQ_0EEEEEENS4_6LayoutINS5_IJSC_SC_SC_EEENS5_IJNSA_ILi0EEESV_SV_EEEEENS5_IJNS4_10UnderscoreESY_SY_EEEEENS4_18SM100_TMA_2SM_LOADENS4_14ComposedLayoutINS4_7SwizzleILi2ELi4ELi3EEENS4_18smem_ptr_flag_bitsILi16EEENST_INS5_IJNSA_ILi8EEESH_EEENS5_IJSH_SC_EEEEEEEvNS4_8identityES11_S1B_vS1C_EENS_8epilogue10collective18CollectiveEpilogueINS1E_23Sm100TmaWarpSpecializedILi4ELi2ELi32ELb1ELb0EEEJNS5_IJSG_SG_SH_EEENS5_IJNST_ISG_SC_EENST_ISH_SC_EEEEESJ_SK_SJ_SK_NS1E_6fusion15FusionCallbacksIS1I_NS1N_17LinearCombinationISJ_fSJ_fLNS_15FloatRoundStyleE2EEES1J_S1M_JEEENS4_5SM1004TMEM4LOAD26SM100_TMEM_LOAD_32dp32b32xENS4_13SM90_TMA_LOADES1B_NS4_39AutoVectorizingCopyWithAssumedAlignmentILi128EEENS4_14SM90_TMA_STOREES1B_S1Z_S1Z_EEEvvEEEEvNT_6ParamsE:
	.zero		2944


//--------------------- SYMBOLS --------------------------

	.type		.nv.reservedSmem.offset0,@object
	.size		.nv.reservedSmem.offset0,0x4
	.type		.nv.reservedSmem.cap,@object
	.size		.nv.reservedSmem.cap,0x4
	.type		__assertfail,@function
